//
// Generated by NVIDIA NVVM Compiler
//
// Compiler Build ID: CL-36424714
// Cuda compilation tools, release 13.0, V13.0.88
// Based on NVVM 20.0.0
//

.version 9.0
.target sm_100
.address_size 64

	// .globl	_Z19game_of_life_kernelPKmPmi

.visible .entry _Z19game_of_life_kernelPKmPmi(
	.param .u64 .ptr .align 1 _Z19game_of_life_kernelPKmPmi_param_0,
	.param .u64 .ptr .align 1 _Z19game_of_life_kernelPKmPmi_param_1,
	.param .u32 _Z19game_of_life_kernelPKmPmi_param_2
)
{
	.reg .pred 	%p<265>;
	.reg .b32 	%r<1186>;
	.reg .b64 	%rd<322>;

	ld.param.u64 	%rd17, [_Z19game_of_life_kernelPKmPmi_param_0];
	ld.param.u64 	%rd16, [_Z19game_of_life_kernelPKmPmi_param_1];
	ld.param.u32 	%r15, [_Z19game_of_life_kernelPKmPmi_param_2];
	cvta.to.global.u64 	%rd1, %rd17;
	shr.s32 	%r16, %r15, 31;
	shr.u32 	%r17, %r16, 26;
	add.s32 	%r18, %r15, %r17;
	shr.s32 	%r1, %r18, 6;
	mul.lo.s32 	%r19, %r1, %r15;
	mov.u32 	%r20, %ctaid.x;
	mov.u32 	%r21, %ntid.x;
	mov.u32 	%r22, %tid.x;
	mad.lo.s32 	%r2, %r20, %r21, %r22;
	setp.ge.s32 	%p1, %r2, %r19;
	@%p1 bra 	$L__BB0_16;
	div.s32 	%r3, %r2, %r1;
	mul.lo.s32 	%r5, %r3, %r1;
	sub.s32 	%r4, %r2, %r5;
	mul.wide.s32 	%rd18, %r2, 8;
	add.s64 	%rd2, %rd1, %rd18;
	ld.global.nc.u64 	%rd3, [%rd2];
	setp.lt.s32 	%p2, %r4, 1;
	mov.b32 	%r1182, 0;
	@%p2 bra 	$L__BB0_3;
	ld.global.nc.u64 	%rd19, [%rd2+-8];
	shr.u64 	%rd20, %rd19, 63;
	cvt.u32.u64 	%r1182, %rd20;
$L__BB0_3:
	add.s32 	%r8, %r1, -1;
	setp.ge.s32 	%p3, %r4, %r8;
	mov.b32 	%r1183, 0;
	@%p3 bra 	$L__BB0_5;
	ld.global.nc.u32 	%r25, [%rd2+8];
	and.b32  	%r1183, %r25, 1;
$L__BB0_5:
	setp.lt.s32 	%p4, %r3, 1;
	mov.b32 	%r1184, 0;
	mov.b64 	%rd317, 0;
	mov.u64 	%rd318, %rd317;
	@%p4 bra 	$L__BB0_10;
	setp.lt.s32 	%p5, %r4, 1;
	sub.s32 	%r27, %r5, %r1;
	add.s32 	%r28, %r27, %r4;
	mul.wide.s32 	%rd23, %r28, 8;
	add.s64 	%rd4, %rd1, %rd23;
	ld.global.nc.u64 	%rd317, [%rd4];
	mov.b64 	%rd318, 0;
	@%p5 bra 	$L__BB0_8;
	ld.global.nc.u64 	%rd318, [%rd4+-8];
$L__BB0_8:
	setp.ge.s32 	%p6, %r4, %r8;
	@%p6 bra 	$L__BB0_10;
	ld.global.nc.u32 	%r30, [%rd4+8];
	and.b32  	%r1184, %r30, 1;
$L__BB0_10:
	add.s32 	%r32, %r15, -1;
	setp.ge.s32 	%p7, %r3, %r32;
	mov.b32 	%r1185, 0;
	mov.b64 	%rd320, 0;
	mov.u64 	%rd321, %rd320;
	@%p7 bra 	$L__BB0_15;
	setp.lt.s32 	%p8, %r4, 1;
	mul.wide.s32 	%rd26, %r1, 8;
	add.s64 	%rd10, %rd2, %rd26;
	ld.global.nc.u64 	%rd320, [%rd10];
	mov.b64 	%rd321, 0;
	@%p8 bra 	$L__BB0_13;
	ld.global.nc.u64 	%rd321, [%rd10+-8];
$L__BB0_13:
	setp.ge.s32 	%p9, %r4, %r8;
	@%p9 bra 	$L__BB0_15;
	ld.global.nc.u32 	%r34, [%rd10+8];
	and.b32  	%r1185, %r34, 1;
$L__BB0_15:
	shr.u64 	%rd27, %rd321, 63;
	cvt.u32.u64 	%r35, %rd27;
	shr.u64 	%rd28, %rd318, 63;
	cvt.u32.u64 	%r36, %rd28;
	cvt.u32.u64 	%r37, %rd317;
	and.b32  	%r38, %r37, 1;
	shr.u32 	%r39, %r37, 1;
	and.b32  	%r40, %r39, 1;
	cvt.u32.u64 	%r41, %rd3;
	shr.u32 	%r42, %r41, 1;
	and.b32  	%r43, %r42, 1;
	cvt.u32.u64 	%r44, %rd320;
	and.b32  	%r45, %r44, 1;
	shr.u32 	%r46, %r44, 1;
	and.b32  	%r47, %r46, 1;
	add.s32 	%r48, %r45, %r38;
	add.s32 	%r49, %r48, %r36;
	add.s32 	%r50, %r49, %r40;
	add.s32 	%r51, %r50, %r1182;
	add.s32 	%r52, %r51, %r43;
	add.s32 	%r53, %r52, %r35;
	add.s32 	%r54, %r53, %r47;
	and.b64  	%rd29, %rd3, 1;
	setp.eq.b64 	%p10, %rd29, 1;
	and.b32  	%r55, %r54, -2;
	setp.eq.s32 	%p11, %r55, 2;
	setp.eq.s32 	%p12, %r54, 3;
	selp.u32 	%r56, -1, 0, %p12;
	selp.u32 	%r57, -1, 0, %p11;
	selp.b32 	%r58, %r57, %r56, %p10;
	cvt.u64.u32 	%rd30, %r58;
	and.b64  	%rd31, %rd30, 1;
	shr.u32 	%r59, %r37, 2;
	and.b32  	%r60, %r59, 1;
	and.b32  	%r61, %r41, 1;
	shr.u32 	%r62, %r41, 2;
	and.b32  	%r63, %r62, 1;
	shr.u32 	%r64, %r44, 2;
	and.b32  	%r65, %r64, 1;
	add.s32 	%r66, %r47, %r40;
	add.s32 	%r67, %r66, %r38;
	add.s32 	%r68, %r67, %r60;
	add.s32 	%r69, %r68, %r61;
	add.s32 	%r70, %r69, %r63;
	add.s32 	%r71, %r70, %r45;
	add.s32 	%r72, %r71, %r65;
	and.b64  	%rd32, %rd3, 2;
	setp.eq.s64 	%p13, %rd32, 0;
	and.b32  	%r73, %r72, -2;
	setp.eq.s32 	%p14, %r73, 2;
	setp.eq.s32 	%p15, %r72, 3;
	selp.u32 	%r74, -1, 0, %p15;
	selp.u32 	%r75, -1, 0, %p14;
	selp.b32 	%r76, %r74, %r75, %p13;
	and.b32  	%r77, %r76, 1;
	setp.eq.b32 	%p16, %r77, 1;
	selp.b64 	%rd33, 2, 0, %p16;
	or.b64  	%rd34, %rd33, %rd31;
	shr.u32 	%r78, %r37, 3;
	and.b32  	%r79, %r78, 1;
	shr.u32 	%r80, %r41, 3;
	and.b32  	%r81, %r80, 1;
	shr.u32 	%r82, %r44, 3;
	and.b32  	%r83, %r82, 1;
	add.s32 	%r84, %r65, %r60;
	add.s32 	%r85, %r84, %r40;
	add.s32 	%r86, %r85, %r79;
	add.s32 	%r87, %r86, %r43;
	add.s32 	%r88, %r87, %r81;
	add.s32 	%r89, %r88, %r47;
	add.s32 	%r90, %r89, %r83;
	and.b64  	%rd35, %rd3, 4;
	setp.eq.s64 	%p17, %rd35, 0;
	and.b32  	%r91, %r90, -2;
	setp.eq.s32 	%p18, %r91, 2;
	setp.eq.s32 	%p19, %r90, 3;
	selp.u32 	%r92, -1, 0, %p19;
	selp.u32 	%r93, -1, 0, %p18;
	selp.b32 	%r94, %r92, %r93, %p17;
	and.b32  	%r95, %r94, 1;
	setp.eq.b32 	%p20, %r95, 1;
	selp.b64 	%rd36, 4, 0, %p20;
	or.b64  	%rd37, %rd36, %rd34;
	shr.u32 	%r96, %r37, 4;
	and.b32  	%r97, %r96, 1;
	shr.u32 	%r98, %r41, 4;
	and.b32  	%r99, %r98, 1;
	shr.u32 	%r100, %r44, 4;
	and.b32  	%r101, %r100, 1;
	add.s32 	%r102, %r83, %r79;
	add.s32 	%r103, %r102, %r60;
	add.s32 	%r104, %r103, %r97;
	add.s32 	%r105, %r104, %r63;
	add.s32 	%r106, %r105, %r99;
	add.s32 	%r107, %r106, %r65;
	add.s32 	%r108, %r107, %r101;
	and.b64  	%rd38, %rd3, 8;
	setp.eq.s64 	%p21, %rd38, 0;
	and.b32  	%r109, %r108, -2;
	setp.eq.s32 	%p22, %r109, 2;
	setp.eq.s32 	%p23, %r108, 3;
	selp.u32 	%r110, -1, 0, %p23;
	selp.u32 	%r111, -1, 0, %p22;
	selp.b32 	%r112, %r110, %r111, %p21;
	and.b32  	%r113, %r112, 1;
	setp.eq.b32 	%p24, %r113, 1;
	selp.b64 	%rd39, 8, 0, %p24;
	or.b64  	%rd40, %rd39, %rd37;
	shr.u32 	%r114, %r37, 5;
	and.b32  	%r115, %r114, 1;
	shr.u32 	%r116, %r41, 5;
	and.b32  	%r117, %r116, 1;
	shr.u32 	%r118, %r44, 5;
	and.b32  	%r119, %r118, 1;
	add.s32 	%r120, %r101, %r97;
	add.s32 	%r121, %r120, %r79;
	add.s32 	%r122, %r121, %r115;
	add.s32 	%r123, %r122, %r81;
	add.s32 	%r124, %r123, %r117;
	add.s32 	%r125, %r124, %r83;
	add.s32 	%r126, %r125, %r119;
	and.b64  	%rd41, %rd3, 16;
	setp.eq.s64 	%p25, %rd41, 0;
	and.b32  	%r127, %r126, -2;
	setp.eq.s32 	%p26, %r127, 2;
	setp.eq.s32 	%p27, %r126, 3;
	selp.u32 	%r128, -1, 0, %p27;
	selp.u32 	%r129, -1, 0, %p26;
	selp.b32 	%r130, %r128, %r129, %p25;
	and.b32  	%r131, %r130, 1;
	setp.eq.b32 	%p28, %r131, 1;
	selp.b64 	%rd42, 16, 0, %p28;
	or.b64  	%rd43, %rd42, %rd40;
	shr.u32 	%r132, %r37, 6;
	and.b32  	%r133, %r132, 1;
	shr.u32 	%r134, %r41, 6;
	and.b32  	%r135, %r134, 1;
	shr.u32 	%r136, %r44, 6;
	and.b32  	%r137, %r136, 1;
	add.s32 	%r138, %r119, %r115;
	add.s32 	%r139, %r138, %r97;
	add.s32 	%r140, %r139, %r133;
	add.s32 	%r141, %r140, %r99;
	add.s32 	%r142, %r141, %r135;
	add.s32 	%r143, %r142, %r101;
	add.s32 	%r144, %r143, %r137;
	and.b64  	%rd44, %rd3, 32;
	setp.eq.s64 	%p29, %rd44, 0;
	and.b32  	%r145, %r144, -2;
	setp.eq.s32 	%p30, %r145, 2;
	setp.eq.s32 	%p31, %r144, 3;
	selp.u32 	%r146, -1, 0, %p31;
	selp.u32 	%r147, -1, 0, %p30;
	selp.b32 	%r148, %r146, %r147, %p29;
	and.b32  	%r149, %r148, 1;
	setp.eq.b32 	%p32, %r149, 1;
	selp.b64 	%rd45, 32, 0, %p32;
	or.b64  	%rd46, %rd45, %rd43;
	shr.u32 	%r150, %r37, 7;
	and.b32  	%r151, %r150, 1;
	shr.u32 	%r152, %r41, 7;
	and.b32  	%r153, %r152, 1;
	shr.u32 	%r154, %r44, 7;
	and.b32  	%r155, %r154, 1;
	add.s32 	%r156, %r137, %r133;
	add.s32 	%r157, %r156, %r115;
	add.s32 	%r158, %r157, %r151;
	add.s32 	%r159, %r158, %r117;
	add.s32 	%r160, %r159, %r153;
	add.s32 	%r161, %r160, %r119;
	add.s32 	%r162, %r161, %r155;
	and.b64  	%rd47, %rd3, 64;
	setp.eq.s64 	%p33, %rd47, 0;
	and.b32  	%r163, %r162, -2;
	setp.eq.s32 	%p34, %r163, 2;
	setp.eq.s32 	%p35, %r162, 3;
	selp.u32 	%r164, -1, 0, %p35;
	selp.u32 	%r165, -1, 0, %p34;
	selp.b32 	%r166, %r164, %r165, %p33;
	and.b32  	%r167, %r166, 1;
	setp.eq.b32 	%p36, %r167, 1;
	selp.b64 	%rd48, 64, 0, %p36;
	or.b64  	%rd49, %rd48, %rd46;
	shr.u32 	%r168, %r37, 8;
	and.b32  	%r169, %r168, 1;
	shr.u32 	%r170, %r41, 8;
	and.b32  	%r171, %r170, 1;
	shr.u32 	%r172, %r44, 8;
	and.b32  	%r173, %r172, 1;
	add.s32 	%r174, %r155, %r151;
	add.s32 	%r175, %r174, %r133;
	add.s32 	%r176, %r175, %r169;
	add.s32 	%r177, %r176, %r135;
	add.s32 	%r178, %r177, %r171;
	add.s32 	%r179, %r178, %r137;
	add.s32 	%r180, %r179, %r173;
	and.b64  	%rd50, %rd3, 128;
	setp.eq.s64 	%p37, %rd50, 0;
	and.b32  	%r181, %r180, -2;
	setp.eq.s32 	%p38, %r181, 2;
	setp.eq.s32 	%p39, %r180, 3;
	selp.u32 	%r182, -1, 0, %p39;
	selp.u32 	%r183, -1, 0, %p38;
	selp.b32 	%r184, %r182, %r183, %p37;
	and.b32  	%r185, %r184, 1;
	setp.eq.b32 	%p40, %r185, 1;
	selp.b64 	%rd51, 128, 0, %p40;
	or.b64  	%rd52, %rd51, %rd49;
	shr.u32 	%r186, %r37, 9;
	and.b32  	%r187, %r186, 1;
	shr.u32 	%r188, %r41, 9;
	and.b32  	%r189, %r188, 1;
	shr.u32 	%r190, %r44, 9;
	and.b32  	%r191, %r190, 1;
	add.s32 	%r192, %r173, %r169;
	add.s32 	%r193, %r192, %r151;
	add.s32 	%r194, %r193, %r187;
	add.s32 	%r195, %r194, %r153;
	add.s32 	%r196, %r195, %r189;
	add.s32 	%r197, %r196, %r155;
	add.s32 	%r198, %r197, %r191;
	and.b64  	%rd53, %rd3, 256;
	setp.eq.s64 	%p41, %rd53, 0;
	and.b32  	%r199, %r198, -2;
	setp.eq.s32 	%p42, %r199, 2;
	setp.eq.s32 	%p43, %r198, 3;
	selp.u32 	%r200, -1, 0, %p43;
	selp.u32 	%r201, -1, 0, %p42;
	selp.b32 	%r202, %r200, %r201, %p41;
	and.b32  	%r203, %r202, 1;
	setp.eq.b32 	%p44, %r203, 1;
	selp.b64 	%rd54, 256, 0, %p44;
	or.b64  	%rd55, %rd54, %rd52;
	shr.u32 	%r204, %r37, 10;
	and.b32  	%r205, %r204, 1;
	shr.u32 	%r206, %r41, 10;
	and.b32  	%r207, %r206, 1;
	shr.u32 	%r208, %r44, 10;
	and.b32  	%r209, %r208, 1;
	add.s32 	%r210, %r191, %r187;
	add.s32 	%r211, %r210, %r169;
	add.s32 	%r212, %r211, %r205;
	add.s32 	%r213, %r212, %r171;
	add.s32 	%r214, %r213, %r207;
	add.s32 	%r215, %r214, %r173;
	add.s32 	%r216, %r215, %r209;
	and.b64  	%rd56, %rd3, 512;
	setp.eq.s64 	%p45, %rd56, 0;
	and.b32  	%r217, %r216, -2;
	setp.eq.s32 	%p46, %r217, 2;
	setp.eq.s32 	%p47, %r216, 3;
	selp.u32 	%r218, -1, 0, %p47;
	selp.u32 	%r219, -1, 0, %p46;
	selp.b32 	%r220, %r218, %r219, %p45;
	and.b32  	%r221, %r220, 1;
	setp.eq.b32 	%p48, %r221, 1;
	selp.b64 	%rd57, 512, 0, %p48;
	or.b64  	%rd58, %rd57, %rd55;
	shr.u32 	%r222, %r37, 11;
	and.b32  	%r223, %r222, 1;
	shr.u32 	%r224, %r41, 11;
	and.b32  	%r225, %r224, 1;
	shr.u32 	%r226, %r44, 11;
	and.b32  	%r227, %r226, 1;
	add.s32 	%r228, %r209, %r205;
	add.s32 	%r229, %r228, %r187;
	add.s32 	%r230, %r229, %r223;
	add.s32 	%r231, %r230, %r189;
	add.s32 	%r232, %r231, %r225;
	add.s32 	%r233, %r232, %r191;
	add.s32 	%r234, %r233, %r227;
	and.b64  	%rd59, %rd3, 1024;
	setp.eq.s64 	%p49, %rd59, 0;
	and.b32  	%r235, %r234, -2;
	setp.eq.s32 	%p50, %r235, 2;
	setp.eq.s32 	%p51, %r234, 3;
	selp.u32 	%r236, -1, 0, %p51;
	selp.u32 	%r237, -1, 0, %p50;
	selp.b32 	%r238, %r236, %r237, %p49;
	and.b32  	%r239, %r238, 1;
	setp.eq.b32 	%p52, %r239, 1;
	selp.b64 	%rd60, 1024, 0, %p52;
	or.b64  	%rd61, %rd60, %rd58;
	shr.u32 	%r240, %r37, 12;
	and.b32  	%r241, %r240, 1;
	shr.u32 	%r242, %r41, 12;
	and.b32  	%r243, %r242, 1;
	shr.u32 	%r244, %r44, 12;
	and.b32  	%r245, %r244, 1;
	add.s32 	%r246, %r227, %r223;
	add.s32 	%r247, %r246, %r205;
	add.s32 	%r248, %r247, %r241;
	add.s32 	%r249, %r248, %r207;
	add.s32 	%r250, %r249, %r243;
	add.s32 	%r251, %r250, %r209;
	add.s32 	%r252, %r251, %r245;
	and.b64  	%rd62, %rd3, 2048;
	setp.eq.s64 	%p53, %rd62, 0;
	and.b32  	%r253, %r252, -2;
	setp.eq.s32 	%p54, %r253, 2;
	setp.eq.s32 	%p55, %r252, 3;
	selp.u32 	%r254, -1, 0, %p55;
	selp.u32 	%r255, -1, 0, %p54;
	selp.b32 	%r256, %r254, %r255, %p53;
	and.b32  	%r257, %r256, 1;
	setp.eq.b32 	%p56, %r257, 1;
	selp.b64 	%rd63, 2048, 0, %p56;
	or.b64  	%rd64, %rd63, %rd61;
	shr.u32 	%r258, %r37, 13;
	and.b32  	%r259, %r258, 1;
	shr.u32 	%r260, %r41, 13;
	and.b32  	%r261, %r260, 1;
	shr.u32 	%r262, %r44, 13;
	and.b32  	%r263, %r262, 1;
	add.s32 	%r264, %r245, %r241;
	add.s32 	%r265, %r264, %r223;
	add.s32 	%r266, %r265, %r259;
	add.s32 	%r267, %r266, %r225;
	add.s32 	%r268, %r267, %r261;
	add.s32 	%r269, %r268, %r227;
	add.s32 	%r270, %r269, %r263;
	and.b64  	%rd65, %rd3, 4096;
	setp.eq.s64 	%p57, %rd65, 0;
	and.b32  	%r271, %r270, -2;
	setp.eq.s32 	%p58, %r271, 2;
	setp.eq.s32 	%p59, %r270, 3;
	selp.u32 	%r272, -1, 0, %p59;
	selp.u32 	%r273, -1, 0, %p58;
	selp.b32 	%r274, %r272, %r273, %p57;
	and.b32  	%r275, %r274, 1;
	setp.eq.b32 	%p60, %r275, 1;
	selp.b64 	%rd66, 4096, 0, %p60;
	or.b64  	%rd67, %rd66, %rd64;
	shr.u32 	%r276, %r37, 14;
	and.b32  	%r277, %r276, 1;
	shr.u32 	%r278, %r41, 14;
	and.b32  	%r279, %r278, 1;
	shr.u32 	%r280, %r44, 14;
	and.b32  	%r281, %r280, 1;
	add.s32 	%r282, %r263, %r259;
	add.s32 	%r283, %r282, %r241;
	add.s32 	%r284, %r283, %r277;
	add.s32 	%r285, %r284, %r243;
	add.s32 	%r286, %r285, %r279;
	add.s32 	%r287, %r286, %r245;
	add.s32 	%r288, %r287, %r281;
	and.b64  	%rd68, %rd3, 8192;
	setp.eq.s64 	%p61, %rd68, 0;
	and.b32  	%r289, %r288, -2;
	setp.eq.s32 	%p62, %r289, 2;
	setp.eq.s32 	%p63, %r288, 3;
	selp.u32 	%r290, -1, 0, %p63;
	selp.u32 	%r291, -1, 0, %p62;
	selp.b32 	%r292, %r290, %r291, %p61;
	and.b32  	%r293, %r292, 1;
	setp.eq.b32 	%p64, %r293, 1;
	selp.b64 	%rd69, 8192, 0, %p64;
	or.b64  	%rd70, %rd69, %rd67;
	shr.u32 	%r294, %r37, 15;
	and.b32  	%r295, %r294, 1;
	shr.u32 	%r296, %r41, 15;
	and.b32  	%r297, %r296, 1;
	shr.u32 	%r298, %r44, 15;
	and.b32  	%r299, %r298, 1;
	add.s32 	%r300, %r281, %r277;
	add.s32 	%r301, %r300, %r259;
	add.s32 	%r302, %r301, %r295;
	add.s32 	%r303, %r302, %r261;
	add.s32 	%r304, %r303, %r297;
	add.s32 	%r305, %r304, %r263;
	add.s32 	%r306, %r305, %r299;
	and.b64  	%rd71, %rd3, 16384;
	setp.eq.s64 	%p65, %rd71, 0;
	and.b32  	%r307, %r306, -2;
	setp.eq.s32 	%p66, %r307, 2;
	setp.eq.s32 	%p67, %r306, 3;
	selp.u32 	%r308, -1, 0, %p67;
	selp.u32 	%r309, -1, 0, %p66;
	selp.b32 	%r310, %r308, %r309, %p65;
	and.b32  	%r311, %r310, 1;
	setp.eq.b32 	%p68, %r311, 1;
	selp.b64 	%rd72, 16384, 0, %p68;
	or.b64  	%rd73, %rd72, %rd70;
	shr.u32 	%r312, %r37, 16;
	and.b32  	%r313, %r312, 1;
	shr.u32 	%r314, %r41, 16;
	and.b32  	%r315, %r314, 1;
	shr.u32 	%r316, %r44, 16;
	and.b32  	%r317, %r316, 1;
	add.s32 	%r318, %r299, %r295;
	add.s32 	%r319, %r318, %r277;
	add.s32 	%r320, %r319, %r313;
	add.s32 	%r321, %r320, %r279;
	add.s32 	%r322, %r321, %r315;
	add.s32 	%r323, %r322, %r281;
	add.s32 	%r324, %r323, %r317;
	and.b64  	%rd74, %rd3, 32768;
	setp.eq.s64 	%p69, %rd74, 0;
	and.b32  	%r325, %r324, -2;
	setp.eq.s32 	%p70, %r325, 2;
	setp.eq.s32 	%p71, %r324, 3;
	selp.u32 	%r326, -1, 0, %p71;
	selp.u32 	%r327, -1, 0, %p70;
	selp.b32 	%r328, %r326, %r327, %p69;
	and.b32  	%r329, %r328, 1;
	setp.eq.b32 	%p72, %r329, 1;
	selp.b64 	%rd75, 32768, 0, %p72;
	or.b64  	%rd76, %rd75, %rd73;
	shr.u32 	%r330, %r37, 17;
	and.b32  	%r331, %r330, 1;
	shr.u32 	%r332, %r41, 17;
	and.b32  	%r333, %r332, 1;
	shr.u32 	%r334, %r44, 17;
	and.b32  	%r335, %r334, 1;
	add.s32 	%r336, %r317, %r313;
	add.s32 	%r337, %r336, %r295;
	add.s32 	%r338, %r337, %r331;
	add.s32 	%r339, %r338, %r297;
	add.s32 	%r340, %r339, %r333;
	add.s32 	%r341, %r340, %r299;
	add.s32 	%r342, %r341, %r335;
	and.b64  	%rd77, %rd3, 65536;
	setp.eq.s64 	%p73, %rd77, 0;
	and.b32  	%r343, %r342, -2;
	setp.eq.s32 	%p74, %r343, 2;
	setp.eq.s32 	%p75, %r342, 3;
	selp.u32 	%r344, -1, 0, %p75;
	selp.u32 	%r345, -1, 0, %p74;
	selp.b32 	%r346, %r344, %r345, %p73;
	and.b32  	%r347, %r346, 1;
	setp.eq.b32 	%p76, %r347, 1;
	selp.b64 	%rd78, 65536, 0, %p76;
	or.b64  	%rd79, %rd78, %rd76;
	shr.u32 	%r348, %r37, 18;
	and.b32  	%r349, %r348, 1;
	shr.u32 	%r350, %r41, 18;
	and.b32  	%r351, %r350, 1;
	shr.u32 	%r352, %r44, 18;
	and.b32  	%r353, %r352, 1;
	add.s32 	%r354, %r335, %r331;
	add.s32 	%r355, %r354, %r313;
	add.s32 	%r356, %r355, %r349;
	add.s32 	%r357, %r356, %r315;
	add.s32 	%r358, %r357, %r351;
	add.s32 	%r359, %r358, %r317;
	add.s32 	%r360, %r359, %r353;
	and.b64  	%rd80, %rd3, 131072;
	setp.eq.s64 	%p77, %rd80, 0;
	and.b32  	%r361, %r360, -2;
	setp.eq.s32 	%p78, %r361, 2;
	setp.eq.s32 	%p79, %r360, 3;
	selp.u32 	%r362, -1, 0, %p79;
	selp.u32 	%r363, -1, 0, %p78;
	selp.b32 	%r364, %r362, %r363, %p77;
	and.b32  	%r365, %r364, 1;
	setp.eq.b32 	%p80, %r365, 1;
	selp.b64 	%rd81, 131072, 0, %p80;
	or.b64  	%rd82, %rd81, %rd79;
	shr.u32 	%r366, %r37, 19;
	and.b32  	%r367, %r366, 1;
	shr.u32 	%r368, %r41, 19;
	and.b32  	%r369, %r368, 1;
	shr.u32 	%r370, %r44, 19;
	and.b32  	%r371, %r370, 1;
	add.s32 	%r372, %r353, %r349;
	add.s32 	%r373, %r372, %r331;
	add.s32 	%r374, %r373, %r367;
	add.s32 	%r375, %r374, %r333;
	add.s32 	%r376, %r375, %r369;
	add.s32 	%r377, %r376, %r335;
	add.s32 	%r378, %r377, %r371;
	and.b64  	%rd83, %rd3, 262144;
	setp.eq.s64 	%p81, %rd83, 0;
	and.b32  	%r379, %r378, -2;
	setp.eq.s32 	%p82, %r379, 2;
	setp.eq.s32 	%p83, %r378, 3;
	selp.u32 	%r380, -1, 0, %p83;
	selp.u32 	%r381, -1, 0, %p82;
	selp.b32 	%r382, %r380, %r381, %p81;
	and.b32  	%r383, %r382, 1;
	setp.eq.b32 	%p84, %r383, 1;
	selp.b64 	%rd84, 262144, 0, %p84;
	or.b64  	%rd85, %rd84, %rd82;
	shr.u32 	%r384, %r37, 20;
	and.b32  	%r385, %r384, 1;
	shr.u32 	%r386, %r41, 20;
	and.b32  	%r387, %r386, 1;
	shr.u32 	%r388, %r44, 20;
	and.b32  	%r389, %r388, 1;
	add.s32 	%r390, %r371, %r367;
	add.s32 	%r391, %r390, %r349;
	add.s32 	%r392, %r391, %r385;
	add.s32 	%r393, %r392, %r351;
	add.s32 	%r394, %r393, %r387;
	add.s32 	%r395, %r394, %r353;
	add.s32 	%r396, %r395, %r389;
	and.b64  	%rd86, %rd3, 524288;
	setp.eq.s64 	%p85, %rd86, 0;
	and.b32  	%r397, %r396, -2;
	setp.eq.s32 	%p86, %r397, 2;
	setp.eq.s32 	%p87, %r396, 3;
	selp.u32 	%r398, -1, 0, %p87;
	selp.u32 	%r399, -1, 0, %p86;
	selp.b32 	%r400, %r398, %r399, %p85;
	and.b32  	%r401, %r400, 1;
	setp.eq.b32 	%p88, %r401, 1;
	selp.b64 	%rd87, 524288, 0, %p88;
	or.b64  	%rd88, %rd87, %rd85;
	shr.u32 	%r402, %r37, 21;
	and.b32  	%r403, %r402, 1;
	shr.u32 	%r404, %r41, 21;
	and.b32  	%r405, %r404, 1;
	shr.u32 	%r406, %r44, 21;
	and.b32  	%r407, %r406, 1;
	add.s32 	%r408, %r389, %r385;
	add.s32 	%r409, %r408, %r367;
	add.s32 	%r410, %r409, %r403;
	add.s32 	%r411, %r410, %r369;
	add.s32 	%r412, %r411, %r405;
	add.s32 	%r413, %r412, %r371;
	add.s32 	%r414, %r413, %r407;
	and.b64  	%rd89, %rd3, 1048576;
	setp.eq.s64 	%p89, %rd89, 0;
	and.b32  	%r415, %r414, -2;
	setp.eq.s32 	%p90, %r415, 2;
	setp.eq.s32 	%p91, %r414, 3;
	selp.u32 	%r416, -1, 0, %p91;
	selp.u32 	%r417, -1, 0, %p90;
	selp.b32 	%r418, %r416, %r417, %p89;
	and.b32  	%r419, %r418, 1;
	setp.eq.b32 	%p92, %r419, 1;
	selp.b64 	%rd90, 1048576, 0, %p92;
	or.b64  	%rd91, %rd90, %rd88;
	shr.u32 	%r420, %r37, 22;
	and.b32  	%r421, %r420, 1;
	shr.u32 	%r422, %r41, 22;
	and.b32  	%r423, %r422, 1;
	shr.u32 	%r424, %r44, 22;
	and.b32  	%r425, %r424, 1;
	add.s32 	%r426, %r407, %r403;
	add.s32 	%r427, %r426, %r385;
	add.s32 	%r428, %r427, %r421;
	add.s32 	%r429, %r428, %r387;
	add.s32 	%r430, %r429, %r423;
	add.s32 	%r431, %r430, %r389;
	add.s32 	%r432, %r431, %r425;
	and.b64  	%rd92, %rd3, 2097152;
	setp.eq.s64 	%p93, %rd92, 0;
	and.b32  	%r433, %r432, -2;
	setp.eq.s32 	%p94, %r433, 2;
	setp.eq.s32 	%p95, %r432, 3;
	selp.u32 	%r434, -1, 0, %p95;
	selp.u32 	%r435, -1, 0, %p94;
	selp.b32 	%r436, %r434, %r435, %p93;
	and.b32  	%r437, %r436, 1;
	setp.eq.b32 	%p96, %r437, 1;
	selp.b64 	%rd93, 2097152, 0, %p96;
	or.b64  	%rd94, %rd93, %rd91;
	shr.u32 	%r438, %r37, 23;
	and.b32  	%r439, %r438, 1;
	shr.u32 	%r440, %r41, 23;
	and.b32  	%r441, %r440, 1;
	shr.u32 	%r442, %r44, 23;
	and.b32  	%r443, %r442, 1;
	add.s32 	%r444, %r425, %r421;
	add.s32 	%r445, %r444, %r403;
	add.s32 	%r446, %r445, %r439;
	add.s32 	%r447, %r446, %r405;
	add.s32 	%r448, %r447, %r441;
	add.s32 	%r449, %r448, %r407;
	add.s32 	%r450, %r449, %r443;
	and.b64  	%rd95, %rd3, 4194304;
	setp.eq.s64 	%p97, %rd95, 0;
	and.b32  	%r451, %r450, -2;
	setp.eq.s32 	%p98, %r451, 2;
	setp.eq.s32 	%p99, %r450, 3;
	selp.u32 	%r452, -1, 0, %p99;
	selp.u32 	%r453, -1, 0, %p98;
	selp.b32 	%r454, %r452, %r453, %p97;
	and.b32  	%r455, %r454, 1;
	setp.eq.b32 	%p100, %r455, 1;
	selp.b64 	%rd96, 4194304, 0, %p100;
	or.b64  	%rd97, %rd96, %rd94;
	shr.u32 	%r456, %r37, 24;
	and.b32  	%r457, %r456, 1;
	shr.u32 	%r458, %r41, 24;
	and.b32  	%r459, %r458, 1;
	shr.u32 	%r460, %r44, 24;
	and.b32  	%r461, %r460, 1;
	add.s32 	%r462, %r443, %r439;
	add.s32 	%r463, %r462, %r421;
	add.s32 	%r464, %r463, %r457;
	add.s32 	%r465, %r464, %r423;
	add.s32 	%r466, %r465, %r459;
	add.s32 	%r467, %r466, %r425;
	add.s32 	%r468, %r467, %r461;
	and.b64  	%rd98, %rd3, 8388608;
	setp.eq.s64 	%p101, %rd98, 0;
	and.b32  	%r469, %r468, -2;
	setp.eq.s32 	%p102, %r469, 2;
	setp.eq.s32 	%p103, %r468, 3;
	selp.u32 	%r470, -1, 0, %p103;
	selp.u32 	%r471, -1, 0, %p102;
	selp.b32 	%r472, %r470, %r471, %p101;
	and.b32  	%r473, %r472, 1;
	setp.eq.b32 	%p104, %r473, 1;
	selp.b64 	%rd99, 8388608, 0, %p104;
	or.b64  	%rd100, %rd99, %rd97;
	shr.u32 	%r474, %r37, 25;
	and.b32  	%r475, %r474, 1;
	shr.u32 	%r476, %r41, 25;
	and.b32  	%r477, %r476, 1;
	shr.u32 	%r478, %r44, 25;
	and.b32  	%r479, %r478, 1;
	add.s32 	%r480, %r461, %r457;
	add.s32 	%r481, %r480, %r439;
	add.s32 	%r482, %r481, %r475;
	add.s32 	%r483, %r482, %r441;
	add.s32 	%r484, %r483, %r477;
	add.s32 	%r485, %r484, %r443;
	add.s32 	%r486, %r485, %r479;
	and.b64  	%rd101, %rd3, 16777216;
	setp.eq.s64 	%p105, %rd101, 0;
	and.b32  	%r487, %r486, -2;
	setp.eq.s32 	%p106, %r487, 2;
	setp.eq.s32 	%p107, %r486, 3;
	selp.u32 	%r488, -1, 0, %p107;
	selp.u32 	%r489, -1, 0, %p106;
	selp.b32 	%r490, %r488, %r489, %p105;
	and.b32  	%r491, %r490, 1;
	setp.eq.b32 	%p108, %r491, 1;
	selp.b64 	%rd102, 16777216, 0, %p108;
	or.b64  	%rd103, %rd102, %rd100;
	shr.u32 	%r492, %r37, 26;
	and.b32  	%r493, %r492, 1;
	shr.u32 	%r494, %r41, 26;
	and.b32  	%r495, %r494, 1;
	shr.u32 	%r496, %r44, 26;
	and.b32  	%r497, %r496, 1;
	add.s32 	%r498, %r479, %r475;
	add.s32 	%r499, %r498, %r457;
	add.s32 	%r500, %r499, %r493;
	add.s32 	%r501, %r500, %r459;
	add.s32 	%r502, %r501, %r495;
	add.s32 	%r503, %r502, %r461;
	add.s32 	%r504, %r503, %r497;
	and.b64  	%rd104, %rd3, 33554432;
	setp.eq.s64 	%p109, %rd104, 0;
	and.b32  	%r505, %r504, -2;
	setp.eq.s32 	%p110, %r505, 2;
	setp.eq.s32 	%p111, %r504, 3;
	selp.u32 	%r506, -1, 0, %p111;
	selp.u32 	%r507, -1, 0, %p110;
	selp.b32 	%r508, %r506, %r507, %p109;
	and.b32  	%r509, %r508, 1;
	setp.eq.b32 	%p112, %r509, 1;
	selp.b64 	%rd105, 33554432, 0, %p112;
	or.b64  	%rd106, %rd105, %rd103;
	shr.u32 	%r510, %r37, 27;
	and.b32  	%r511, %r510, 1;
	shr.u32 	%r512, %r41, 27;
	and.b32  	%r513, %r512, 1;
	shr.u32 	%r514, %r44, 27;
	and.b32  	%r515, %r514, 1;
	add.s32 	%r516, %r497, %r493;
	add.s32 	%r517, %r516, %r475;
	add.s32 	%r518, %r517, %r511;
	add.s32 	%r519, %r518, %r477;
	add.s32 	%r520, %r519, %r513;
	add.s32 	%r521, %r520, %r479;
	add.s32 	%r522, %r521, %r515;
	and.b64  	%rd107, %rd3, 67108864;
	setp.eq.s64 	%p113, %rd107, 0;
	and.b32  	%r523, %r522, -2;
	setp.eq.s32 	%p114, %r523, 2;
	setp.eq.s32 	%p115, %r522, 3;
	selp.u32 	%r524, -1, 0, %p115;
	selp.u32 	%r525, -1, 0, %p114;
	selp.b32 	%r526, %r524, %r525, %p113;
	and.b32  	%r527, %r526, 1;
	setp.eq.b32 	%p116, %r527, 1;
	selp.b64 	%rd108, 67108864, 0, %p116;
	or.b64  	%rd109, %rd108, %rd106;
	shr.u32 	%r528, %r37, 28;
	and.b32  	%r529, %r528, 1;
	shr.u32 	%r530, %r41, 28;
	and.b32  	%r531, %r530, 1;
	shr.u32 	%r532, %r44, 28;
	and.b32  	%r533, %r532, 1;
	add.s32 	%r534, %r515, %r511;
	add.s32 	%r535, %r534, %r493;
	add.s32 	%r536, %r535, %r529;
	add.s32 	%r537, %r536, %r495;
	add.s32 	%r538, %r537, %r531;
	add.s32 	%r539, %r538, %r497;
	add.s32 	%r540, %r539, %r533;
	and.b64  	%rd110, %rd3, 134217728;
	setp.eq.s64 	%p117, %rd110, 0;
	and.b32  	%r541, %r540, -2;
	setp.eq.s32 	%p118, %r541, 2;
	setp.eq.s32 	%p119, %r540, 3;
	selp.u32 	%r542, -1, 0, %p119;
	selp.u32 	%r543, -1, 0, %p118;
	selp.b32 	%r544, %r542, %r543, %p117;
	and.b32  	%r545, %r544, 1;
	setp.eq.b32 	%p120, %r545, 1;
	selp.b64 	%rd111, 134217728, 0, %p120;
	or.b64  	%rd112, %rd111, %rd109;
	shr.u32 	%r546, %r37, 29;
	and.b32  	%r547, %r546, 1;
	shr.u32 	%r548, %r41, 29;
	and.b32  	%r549, %r548, 1;
	shr.u32 	%r550, %r44, 29;
	and.b32  	%r551, %r550, 1;
	add.s32 	%r552, %r533, %r529;
	add.s32 	%r553, %r552, %r511;
	add.s32 	%r554, %r553, %r547;
	add.s32 	%r555, %r554, %r513;
	add.s32 	%r556, %r555, %r549;
	add.s32 	%r557, %r556, %r515;
	add.s32 	%r558, %r557, %r551;
	and.b64  	%rd113, %rd3, 268435456;
	setp.eq.s64 	%p121, %rd113, 0;
	and.b32  	%r559, %r558, -2;
	setp.eq.s32 	%p122, %r559, 2;
	setp.eq.s32 	%p123, %r558, 3;
	selp.u32 	%r560, -1, 0, %p123;
	selp.u32 	%r561, -1, 0, %p122;
	selp.b32 	%r562, %r560, %r561, %p121;
	and.b32  	%r563, %r562, 1;
	setp.eq.b32 	%p124, %r563, 1;
	selp.b64 	%rd114, 268435456, 0, %p124;
	or.b64  	%rd115, %rd114, %rd112;
	shr.u32 	%r564, %r37, 30;
	and.b32  	%r565, %r564, 1;
	shr.u32 	%r566, %r41, 30;
	and.b32  	%r567, %r566, 1;
	shr.u32 	%r568, %r44, 30;
	and.b32  	%r569, %r568, 1;
	add.s32 	%r570, %r551, %r547;
	add.s32 	%r571, %r570, %r529;
	add.s32 	%r572, %r571, %r565;
	add.s32 	%r573, %r572, %r531;
	add.s32 	%r574, %r573, %r567;
	add.s32 	%r575, %r574, %r533;
	add.s32 	%r576, %r575, %r569;
	and.b64  	%rd116, %rd3, 536870912;
	setp.eq.s64 	%p125, %rd116, 0;
	and.b32  	%r577, %r576, -2;
	setp.eq.s32 	%p126, %r577, 2;
	setp.eq.s32 	%p127, %r576, 3;
	selp.u32 	%r578, -1, 0, %p127;
	selp.u32 	%r579, -1, 0, %p126;
	selp.b32 	%r580, %r578, %r579, %p125;
	and.b32  	%r581, %r580, 1;
	setp.eq.b32 	%p128, %r581, 1;
	selp.b64 	%rd117, 536870912, 0, %p128;
	or.b64  	%rd118, %rd117, %rd115;
	shr.u32 	%r582, %r37, 31;
	shr.u32 	%r583, %r41, 31;
	shr.u32 	%r584, %r44, 31;
	add.s32 	%r585, %r569, %r565;
	add.s32 	%r586, %r585, %r547;
	add.s32 	%r587, %r586, %r582;
	add.s32 	%r588, %r587, %r549;
	add.s32 	%r589, %r588, %r583;
	add.s32 	%r590, %r589, %r551;
	add.s32 	%r591, %r590, %r584;
	and.b64  	%rd119, %rd3, 1073741824;
	setp.eq.s64 	%p129, %rd119, 0;
	and.b32  	%r592, %r591, -2;
	setp.eq.s32 	%p130, %r592, 2;
	setp.eq.s32 	%p131, %r591, 3;
	selp.u32 	%r593, -1, 0, %p131;
	selp.u32 	%r594, -1, 0, %p130;
	selp.b32 	%r595, %r593, %r594, %p129;
	and.b32  	%r596, %r595, 1;
	setp.eq.b32 	%p132, %r596, 1;
	selp.b64 	%rd120, 1073741824, 0, %p132;
	or.b64  	%rd121, %rd120, %rd118;
	{ .reg .b32 tmp; mov.b64 {tmp, %r597}, %rd317; }
	and.b32  	%r598, %r597, 1;
	{ .reg .b32 tmp; mov.b64 {tmp, %r599}, %rd3; }
	and.b32  	%r600, %r599, 1;
	{ .reg .b32 tmp; mov.b64 {tmp, %r601}, %rd320; }
	and.b32  	%r602, %r601, 1;
	add.s32 	%r603, %r584, %r582;
	add.s32 	%r604, %r603, %r565;
	add.s32 	%r605, %r604, %r598;
	add.s32 	%r606, %r605, %r567;
	add.s32 	%r607, %r606, %r600;
	add.s32 	%r608, %r607, %r569;
	add.s32 	%r609, %r608, %r602;
	and.b64  	%rd122, %rd3, 2147483648;
	setp.eq.s64 	%p133, %rd122, 0;
	and.b32  	%r610, %r609, -2;
	setp.eq.s32 	%p134, %r610, 2;
	setp.eq.s32 	%p135, %r609, 3;
	selp.u32 	%r611, -1, 0, %p135;
	selp.u32 	%r612, -1, 0, %p134;
	selp.b32 	%r613, %r611, %r612, %p133;
	and.b32  	%r614, %r613, 1;
	setp.eq.b32 	%p136, %r614, 1;
	selp.b64 	%rd123, 2147483648, 0, %p136;
	or.b64  	%rd124, %rd123, %rd121;
	shr.u64 	%rd125, %rd317, 33;
	cvt.u32.u64 	%r615, %rd125;
	and.b32  	%r616, %r615, 1;
	shr.u64 	%rd126, %rd3, 33;
	cvt.u32.u64 	%r617, %rd126;
	and.b32  	%r618, %r617, 1;
	shr.u64 	%rd127, %rd320, 33;
	cvt.u32.u64 	%r619, %rd127;
	and.b32  	%r620, %r619, 1;
	add.s32 	%r621, %r602, %r598;
	add.s32 	%r622, %r621, %r582;
	add.s32 	%r623, %r622, %r616;
	add.s32 	%r624, %r623, %r583;
	add.s32 	%r625, %r624, %r618;
	add.s32 	%r626, %r625, %r584;
	add.s32 	%r627, %r626, %r620;
	and.b64  	%rd128, %rd3, 4294967296;
	setp.eq.s64 	%p137, %rd128, 0;
	and.b32  	%r628, %r627, -2;
	setp.eq.s32 	%p138, %r628, 2;
	setp.eq.s32 	%p139, %r627, 3;
	selp.u32 	%r629, -1, 0, %p139;
	selp.u32 	%r630, -1, 0, %p138;
	selp.b32 	%r631, %r629, %r630, %p137;
	and.b32  	%r632, %r631, 1;
	setp.eq.b32 	%p140, %r632, 1;
	selp.b64 	%rd129, 4294967296, 0, %p140;
	or.b64  	%rd130, %rd129, %rd124;
	shr.u64 	%rd131, %rd317, 34;
	cvt.u32.u64 	%r633, %rd131;
	and.b32  	%r634, %r633, 1;
	shr.u64 	%rd132, %rd3, 34;
	cvt.u32.u64 	%r635, %rd132;
	and.b32  	%r636, %r635, 1;
	shr.u64 	%rd133, %rd320, 34;
	cvt.u32.u64 	%r637, %rd133;
	and.b32  	%r638, %r637, 1;
	add.s32 	%r639, %r620, %r616;
	add.s32 	%r640, %r639, %r598;
	add.s32 	%r641, %r640, %r634;
	add.s32 	%r642, %r641, %r600;
	add.s32 	%r643, %r642, %r636;
	add.s32 	%r644, %r643, %r602;
	add.s32 	%r645, %r644, %r638;
	and.b64  	%rd134, %rd3, 8589934592;
	setp.eq.s64 	%p141, %rd134, 0;
	and.b32  	%r646, %r645, -2;
	setp.eq.s32 	%p142, %r646, 2;
	setp.eq.s32 	%p143, %r645, 3;
	selp.u32 	%r647, -1, 0, %p143;
	selp.u32 	%r648, -1, 0, %p142;
	selp.b32 	%r649, %r647, %r648, %p141;
	and.b32  	%r650, %r649, 1;
	setp.eq.b32 	%p144, %r650, 1;
	selp.b64 	%rd135, 8589934592, 0, %p144;
	or.b64  	%rd136, %rd135, %rd130;
	shr.u64 	%rd137, %rd317, 35;
	cvt.u32.u64 	%r651, %rd137;
	and.b32  	%r652, %r651, 1;
	shr.u64 	%rd138, %rd3, 35;
	cvt.u32.u64 	%r653, %rd138;
	and.b32  	%r654, %r653, 1;
	shr.u64 	%rd139, %rd320, 35;
	cvt.u32.u64 	%r655, %rd139;
	and.b32  	%r656, %r655, 1;
	add.s32 	%r657, %r638, %r634;
	add.s32 	%r658, %r657, %r616;
	add.s32 	%r659, %r658, %r652;
	add.s32 	%r660, %r659, %r618;
	add.s32 	%r661, %r660, %r654;
	add.s32 	%r662, %r661, %r620;
	add.s32 	%r663, %r662, %r656;
	and.b64  	%rd140, %rd3, 17179869184;
	setp.eq.s64 	%p145, %rd140, 0;
	and.b32  	%r664, %r663, -2;
	setp.eq.s32 	%p146, %r664, 2;
	setp.eq.s32 	%p147, %r663, 3;
	selp.u32 	%r665, -1, 0, %p147;
	selp.u32 	%r666, -1, 0, %p146;
	selp.b32 	%r667, %r665, %r666, %p145;
	and.b32  	%r668, %r667, 1;
	setp.eq.b32 	%p148, %r668, 1;
	selp.b64 	%rd141, 17179869184, 0, %p148;
	or.b64  	%rd142, %rd141, %rd136;
	shr.u64 	%rd143, %rd317, 36;
	cvt.u32.u64 	%r669, %rd143;
	and.b32  	%r670, %r669, 1;
	shr.u64 	%rd144, %rd3, 36;
	cvt.u32.u64 	%r671, %rd144;
	and.b32  	%r672, %r671, 1;
	shr.u64 	%rd145, %rd320, 36;
	cvt.u32.u64 	%r673, %rd145;
	and.b32  	%r674, %r673, 1;
	add.s32 	%r675, %r656, %r652;
	add.s32 	%r676, %r675, %r634;
	add.s32 	%r677, %r676, %r670;
	add.s32 	%r678, %r677, %r636;
	add.s32 	%r679, %r678, %r672;
	add.s32 	%r680, %r679, %r638;
	add.s32 	%r681, %r680, %r674;
	and.b64  	%rd146, %rd3, 34359738368;
	setp.eq.s64 	%p149, %rd146, 0;
	and.b32  	%r682, %r681, -2;
	setp.eq.s32 	%p150, %r682, 2;
	setp.eq.s32 	%p151, %r681, 3;
	selp.u32 	%r683, -1, 0, %p151;
	selp.u32 	%r684, -1, 0, %p150;
	selp.b32 	%r685, %r683, %r684, %p149;
	and.b32  	%r686, %r685, 1;
	setp.eq.b32 	%p152, %r686, 1;
	selp.b64 	%rd147, 34359738368, 0, %p152;
	or.b64  	%rd148, %rd147, %rd142;
	shr.u64 	%rd149, %rd317, 37;
	cvt.u32.u64 	%r687, %rd149;
	and.b32  	%r688, %r687, 1;
	shr.u64 	%rd150, %rd3, 37;
	cvt.u32.u64 	%r689, %rd150;
	and.b32  	%r690, %r689, 1;
	shr.u64 	%rd151, %rd320, 37;
	cvt.u32.u64 	%r691, %rd151;
	and.b32  	%r692, %r691, 1;
	add.s32 	%r693, %r674, %r670;
	add.s32 	%r694, %r693, %r652;
	add.s32 	%r695, %r694, %r688;
	add.s32 	%r696, %r695, %r654;
	add.s32 	%r697, %r696, %r690;
	add.s32 	%r698, %r697, %r656;
	add.s32 	%r699, %r698, %r692;
	and.b64  	%rd152, %rd3, 68719476736;
	setp.eq.s64 	%p153, %rd152, 0;
	and.b32  	%r700, %r699, -2;
	setp.eq.s32 	%p154, %r700, 2;
	setp.eq.s32 	%p155, %r699, 3;
	selp.u32 	%r701, -1, 0, %p155;
	selp.u32 	%r702, -1, 0, %p154;
	selp.b32 	%r703, %r701, %r702, %p153;
	and.b32  	%r704, %r703, 1;
	setp.eq.b32 	%p156, %r704, 1;
	selp.b64 	%rd153, 68719476736, 0, %p156;
	or.b64  	%rd154, %rd153, %rd148;
	shr.u64 	%rd155, %rd317, 38;
	cvt.u32.u64 	%r705, %rd155;
	and.b32  	%r706, %r705, 1;
	shr.u64 	%rd156, %rd3, 38;
	cvt.u32.u64 	%r707, %rd156;
	and.b32  	%r708, %r707, 1;
	shr.u64 	%rd157, %rd320, 38;
	cvt.u32.u64 	%r709, %rd157;
	and.b32  	%r710, %r709, 1;
	add.s32 	%r711, %r692, %r688;
	add.s32 	%r712, %r711, %r670;
	add.s32 	%r713, %r712, %r706;
	add.s32 	%r714, %r713, %r672;
	add.s32 	%r715, %r714, %r708;
	add.s32 	%r716, %r715, %r674;
	add.s32 	%r717, %r716, %r710;
	and.b64  	%rd158, %rd3, 137438953472;
	setp.eq.s64 	%p157, %rd158, 0;
	and.b32  	%r718, %r717, -2;
	setp.eq.s32 	%p158, %r718, 2;
	setp.eq.s32 	%p159, %r717, 3;
	selp.u32 	%r719, -1, 0, %p159;
	selp.u32 	%r720, -1, 0, %p158;
	selp.b32 	%r721, %r719, %r720, %p157;
	and.b32  	%r722, %r721, 1;
	setp.eq.b32 	%p160, %r722, 1;
	selp.b64 	%rd159, 137438953472, 0, %p160;
	or.b64  	%rd160, %rd159, %rd154;
	shr.u64 	%rd161, %rd317, 39;
	cvt.u32.u64 	%r723, %rd161;
	and.b32  	%r724, %r723, 1;
	shr.u64 	%rd162, %rd3, 39;
	cvt.u32.u64 	%r725, %rd162;
	and.b32  	%r726, %r725, 1;
	shr.u64 	%rd163, %rd320, 39;
	cvt.u32.u64 	%r727, %rd163;
	and.b32  	%r728, %r727, 1;
	add.s32 	%r729, %r710, %r706;
	add.s32 	%r730, %r729, %r688;
	add.s32 	%r731, %r730, %r724;
	add.s32 	%r732, %r731, %r690;
	add.s32 	%r733, %r732, %r726;
	add.s32 	%r734, %r733, %r692;
	add.s32 	%r735, %r734, %r728;
	and.b64  	%rd164, %rd3, 274877906944;
	setp.eq.s64 	%p161, %rd164, 0;
	and.b32  	%r736, %r735, -2;
	setp.eq.s32 	%p162, %r736, 2;
	setp.eq.s32 	%p163, %r735, 3;
	selp.u32 	%r737, -1, 0, %p163;
	selp.u32 	%r738, -1, 0, %p162;
	selp.b32 	%r739, %r737, %r738, %p161;
	and.b32  	%r740, %r739, 1;
	setp.eq.b32 	%p164, %r740, 1;
	selp.b64 	%rd165, 274877906944, 0, %p164;
	or.b64  	%rd166, %rd165, %rd160;
	shr.u64 	%rd167, %rd317, 40;
	cvt.u32.u64 	%r741, %rd167;
	and.b32  	%r742, %r741, 1;
	shr.u64 	%rd168, %rd3, 40;
	cvt.u32.u64 	%r743, %rd168;
	and.b32  	%r744, %r743, 1;
	shr.u64 	%rd169, %rd320, 40;
	cvt.u32.u64 	%r745, %rd169;
	and.b32  	%r746, %r745, 1;
	add.s32 	%r747, %r728, %r724;
	add.s32 	%r748, %r747, %r706;
	add.s32 	%r749, %r748, %r742;
	add.s32 	%r750, %r749, %r708;
	add.s32 	%r751, %r750, %r744;
	add.s32 	%r752, %r751, %r710;
	add.s32 	%r753, %r752, %r746;
	and.b64  	%rd170, %rd3, 549755813888;
	setp.eq.s64 	%p165, %rd170, 0;
	and.b32  	%r754, %r753, -2;
	setp.eq.s32 	%p166, %r754, 2;
	setp.eq.s32 	%p167, %r753, 3;
	selp.u32 	%r755, -1, 0, %p167;
	selp.u32 	%r756, -1, 0, %p166;
	selp.b32 	%r757, %r755, %r756, %p165;
	and.b32  	%r758, %r757, 1;
	setp.eq.b32 	%p168, %r758, 1;
	selp.b64 	%rd171, 549755813888, 0, %p168;
	or.b64  	%rd172, %rd171, %rd166;
	shr.u64 	%rd173, %rd317, 41;
	cvt.u32.u64 	%r759, %rd173;
	and.b32  	%r760, %r759, 1;
	shr.u64 	%rd174, %rd3, 41;
	cvt.u32.u64 	%r761, %rd174;
	and.b32  	%r762, %r761, 1;
	shr.u64 	%rd175, %rd320, 41;
	cvt.u32.u64 	%r763, %rd175;
	and.b32  	%r764, %r763, 1;
	add.s32 	%r765, %r746, %r742;
	add.s32 	%r766, %r765, %r724;
	add.s32 	%r767, %r766, %r760;
	add.s32 	%r768, %r767, %r726;
	add.s32 	%r769, %r768, %r762;
	add.s32 	%r770, %r769, %r728;
	add.s32 	%r771, %r770, %r764;
	and.b64  	%rd176, %rd3, 1099511627776;
	setp.eq.s64 	%p169, %rd176, 0;
	and.b32  	%r772, %r771, -2;
	setp.eq.s32 	%p170, %r772, 2;
	setp.eq.s32 	%p171, %r771, 3;
	selp.u32 	%r773, -1, 0, %p171;
	selp.u32 	%r774, -1, 0, %p170;
	selp.b32 	%r775, %r773, %r774, %p169;
	and.b32  	%r776, %r775, 1;
	setp.eq.b32 	%p172, %r776, 1;
	selp.b64 	%rd177, 1099511627776, 0, %p172;
	or.b64  	%rd178, %rd177, %rd172;
	shr.u64 	%rd179, %rd317, 42;
	cvt.u32.u64 	%r777, %rd179;
	and.b32  	%r778, %r777, 1;
	shr.u64 	%rd180, %rd3, 42;
	cvt.u32.u64 	%r779, %rd180;
	and.b32  	%r780, %r779, 1;
	shr.u64 	%rd181, %rd320, 42;
	cvt.u32.u64 	%r781, %rd181;
	and.b32  	%r782, %r781, 1;
	add.s32 	%r783, %r764, %r760;
	add.s32 	%r784, %r783, %r742;
	add.s32 	%r785, %r784, %r778;
	add.s32 	%r786, %r785, %r744;
	add.s32 	%r787, %r786, %r780;
	add.s32 	%r788, %r787, %r746;
	add.s32 	%r789, %r788, %r782;
	and.b64  	%rd182, %rd3, 2199023255552;
	setp.eq.s64 	%p173, %rd182, 0;
	and.b32  	%r790, %r789, -2;
	setp.eq.s32 	%p174, %r790, 2;
	setp.eq.s32 	%p175, %r789, 3;
	selp.u32 	%r791, -1, 0, %p175;
	selp.u32 	%r792, -1, 0, %p174;
	selp.b32 	%r793, %r791, %r792, %p173;
	and.b32  	%r794, %r793, 1;
	setp.eq.b32 	%p176, %r794, 1;
	selp.b64 	%rd183, 2199023255552, 0, %p176;
	or.b64  	%rd184, %rd183, %rd178;
	shr.u64 	%rd185, %rd317, 43;
	cvt.u32.u64 	%r795, %rd185;
	and.b32  	%r796, %r795, 1;
	shr.u64 	%rd186, %rd3, 43;
	cvt.u32.u64 	%r797, %rd186;
	and.b32  	%r798, %r797, 1;
	shr.u64 	%rd187, %rd320, 43;
	cvt.u32.u64 	%r799, %rd187;
	and.b32  	%r800, %r799, 1;
	add.s32 	%r801, %r782, %r778;
	add.s32 	%r802, %r801, %r760;
	add.s32 	%r803, %r802, %r796;
	add.s32 	%r804, %r803, %r762;
	add.s32 	%r805, %r804, %r798;
	add.s32 	%r806, %r805, %r764;
	add.s32 	%r807, %r806, %r800;
	and.b64  	%rd188, %rd3, 4398046511104;
	setp.eq.s64 	%p177, %rd188, 0;
	and.b32  	%r808, %r807, -2;
	setp.eq.s32 	%p178, %r808, 2;
	setp.eq.s32 	%p179, %r807, 3;
	selp.u32 	%r809, -1, 0, %p179;
	selp.u32 	%r810, -1, 0, %p178;
	selp.b32 	%r811, %r809, %r810, %p177;
	and.b32  	%r812, %r811, 1;
	setp.eq.b32 	%p180, %r812, 1;
	selp.b64 	%rd189, 4398046511104, 0, %p180;
	or.b64  	%rd190, %rd189, %rd184;
	shr.u64 	%rd191, %rd317, 44;
	cvt.u32.u64 	%r813, %rd191;
	and.b32  	%r814, %r813, 1;
	shr.u64 	%rd192, %rd3, 44;
	cvt.u32.u64 	%r815, %rd192;
	and.b32  	%r816, %r815, 1;
	shr.u64 	%rd193, %rd320, 44;
	cvt.u32.u64 	%r817, %rd193;
	and.b32  	%r818, %r817, 1;
	add.s32 	%r819, %r800, %r796;
	add.s32 	%r820, %r819, %r778;
	add.s32 	%r821, %r820, %r814;
	add.s32 	%r822, %r821, %r780;
	add.s32 	%r823, %r822, %r816;
	add.s32 	%r824, %r823, %r782;
	add.s32 	%r825, %r824, %r818;
	and.b64  	%rd194, %rd3, 8796093022208;
	setp.eq.s64 	%p181, %rd194, 0;
	and.b32  	%r826, %r825, -2;
	setp.eq.s32 	%p182, %r826, 2;
	setp.eq.s32 	%p183, %r825, 3;
	selp.u32 	%r827, -1, 0, %p183;
	selp.u32 	%r828, -1, 0, %p182;
	selp.b32 	%r829, %r827, %r828, %p181;
	and.b32  	%r830, %r829, 1;
	setp.eq.b32 	%p184, %r830, 1;
	selp.b64 	%rd195, 8796093022208, 0, %p184;
	or.b64  	%rd196, %rd195, %rd190;
	shr.u64 	%rd197, %rd317, 45;
	cvt.u32.u64 	%r831, %rd197;
	and.b32  	%r832, %r831, 1;
	shr.u64 	%rd198, %rd3, 45;
	cvt.u32.u64 	%r833, %rd198;
	and.b32  	%r834, %r833, 1;
	shr.u64 	%rd199, %rd320, 45;
	cvt.u32.u64 	%r835, %rd199;
	and.b32  	%r836, %r835, 1;
	add.s32 	%r837, %r818, %r814;
	add.s32 	%r838, %r837, %r796;
	add.s32 	%r839, %r838, %r832;
	add.s32 	%r840, %r839, %r798;
	add.s32 	%r841, %r840, %r834;
	add.s32 	%r842, %r841, %r800;
	add.s32 	%r843, %r842, %r836;
	and.b64  	%rd200, %rd3, 17592186044416;
	setp.eq.s64 	%p185, %rd200, 0;
	and.b32  	%r844, %r843, -2;
	setp.eq.s32 	%p186, %r844, 2;
	setp.eq.s32 	%p187, %r843, 3;
	selp.u32 	%r845, -1, 0, %p187;
	selp.u32 	%r846, -1, 0, %p186;
	selp.b32 	%r847, %r845, %r846, %p185;
	and.b32  	%r848, %r847, 1;
	setp.eq.b32 	%p188, %r848, 1;
	selp.b64 	%rd201, 17592186044416, 0, %p188;
	or.b64  	%rd202, %rd201, %rd196;
	shr.u64 	%rd203, %rd317, 46;
	cvt.u32.u64 	%r849, %rd203;
	and.b32  	%r850, %r849, 1;
	shr.u64 	%rd204, %rd3, 46;
	cvt.u32.u64 	%r851, %rd204;
	and.b32  	%r852, %r851, 1;
	shr.u64 	%rd205, %rd320, 46;
	cvt.u32.u64 	%r853, %rd205;
	and.b32  	%r854, %r853, 1;
	add.s32 	%r855, %r836, %r832;
	add.s32 	%r856, %r855, %r814;
	add.s32 	%r857, %r856, %r850;
	add.s32 	%r858, %r857, %r816;
	add.s32 	%r859, %r858, %r852;
	add.s32 	%r860, %r859, %r818;
	add.s32 	%r861, %r860, %r854;
	and.b64  	%rd206, %rd3, 35184372088832;
	setp.eq.s64 	%p189, %rd206, 0;
	and.b32  	%r862, %r861, -2;
	setp.eq.s32 	%p190, %r862, 2;
	setp.eq.s32 	%p191, %r861, 3;
	selp.u32 	%r863, -1, 0, %p191;
	selp.u32 	%r864, -1, 0, %p190;
	selp.b32 	%r865, %r863, %r864, %p189;
	and.b32  	%r866, %r865, 1;
	setp.eq.b32 	%p192, %r866, 1;
	selp.b64 	%rd207, 35184372088832, 0, %p192;
	or.b64  	%rd208, %rd207, %rd202;
	shr.u64 	%rd209, %rd317, 47;
	cvt.u32.u64 	%r867, %rd209;
	and.b32  	%r868, %r867, 1;
	shr.u64 	%rd210, %rd3, 47;
	cvt.u32.u64 	%r869, %rd210;
	and.b32  	%r870, %r869, 1;
	shr.u64 	%rd211, %rd320, 47;
	cvt.u32.u64 	%r871, %rd211;
	and.b32  	%r872, %r871, 1;
	add.s32 	%r873, %r854, %r850;
	add.s32 	%r874, %r873, %r832;
	add.s32 	%r875, %r874, %r868;
	add.s32 	%r876, %r875, %r834;
	add.s32 	%r877, %r876, %r870;
	add.s32 	%r878, %r877, %r836;
	add.s32 	%r879, %r878, %r872;
	and.b64  	%rd212, %rd3, 70368744177664;
	setp.eq.s64 	%p193, %rd212, 0;
	and.b32  	%r880, %r879, -2;
	setp.eq.s32 	%p194, %r880, 2;
	setp.eq.s32 	%p195, %r879, 3;
	selp.u32 	%r881, -1, 0, %p195;
	selp.u32 	%r882, -1, 0, %p194;
	selp.b32 	%r883, %r881, %r882, %p193;
	and.b32  	%r884, %r883, 1;
	setp.eq.b32 	%p196, %r884, 1;
	selp.b64 	%rd213, 70368744177664, 0, %p196;
	or.b64  	%rd214, %rd213, %rd208;
	shr.u64 	%rd215, %rd317, 48;
	cvt.u32.u64 	%r885, %rd215;
	and.b32  	%r886, %r885, 1;
	shr.u64 	%rd216, %rd3, 48;
	cvt.u32.u64 	%r887, %rd216;
	and.b32  	%r888, %r887, 1;
	shr.u64 	%rd217, %rd320, 48;
	cvt.u32.u64 	%r889, %rd217;
	and.b32  	%r890, %r889, 1;
	add.s32 	%r891, %r872, %r868;
	add.s32 	%r892, %r891, %r850;
	add.s32 	%r893, %r892, %r886;
	add.s32 	%r894, %r893, %r852;
	add.s32 	%r895, %r894, %r888;
	add.s32 	%r896, %r895, %r854;
	add.s32 	%r897, %r896, %r890;
	and.b64  	%rd218, %rd3, 140737488355328;
	setp.eq.s64 	%p197, %rd218, 0;
	and.b32  	%r898, %r897, -2;
	setp.eq.s32 	%p198, %r898, 2;
	setp.eq.s32 	%p199, %r897, 3;
	selp.u32 	%r899, -1, 0, %p199;
	selp.u32 	%r900, -1, 0, %p198;
	selp.b32 	%r901, %r899, %r900, %p197;
	and.b32  	%r902, %r901, 1;
	setp.eq.b32 	%p200, %r902, 1;
	selp.b64 	%rd219, 140737488355328, 0, %p200;
	or.b64  	%rd220, %rd219, %rd214;
	shr.u64 	%rd221, %rd317, 49;
	cvt.u32.u64 	%r903, %rd221;
	and.b32  	%r904, %r903, 1;
	shr.u64 	%rd222, %rd3, 49;
	cvt.u32.u64 	%r905, %rd222;
	and.b32  	%r906, %r905, 1;
	shr.u64 	%rd223, %rd320, 49;
	cvt.u32.u64 	%r907, %rd223;
	and.b32  	%r908, %r907, 1;
	add.s32 	%r909, %r890, %r886;
	add.s32 	%r910, %r909, %r868;
	add.s32 	%r911, %r910, %r904;
	add.s32 	%r912, %r911, %r870;
	add.s32 	%r913, %r912, %r906;
	add.s32 	%r914, %r913, %r872;
	add.s32 	%r915, %r914, %r908;
	and.b64  	%rd224, %rd3, 281474976710656;
	setp.eq.s64 	%p201, %rd224, 0;
	and.b32  	%r916, %r915, -2;
	setp.eq.s32 	%p202, %r916, 2;
	setp.eq.s32 	%p203, %r915, 3;
	selp.u32 	%r917, -1, 0, %p203;
	selp.u32 	%r918, -1, 0, %p202;
	selp.b32 	%r919, %r917, %r918, %p201;
	and.b32  	%r920, %r919, 1;
	setp.eq.b32 	%p204, %r920, 1;
	selp.b64 	%rd225, 281474976710656, 0, %p204;
	or.b64  	%rd226, %rd225, %rd220;
	shr.u64 	%rd227, %rd317, 50;
	cvt.u32.u64 	%r921, %rd227;
	and.b32  	%r922, %r921, 1;
	shr.u64 	%rd228, %rd3, 50;
	cvt.u32.u64 	%r923, %rd228;
	and.b32  	%r924, %r923, 1;
	shr.u64 	%rd229, %rd320, 50;
	cvt.u32.u64 	%r925, %rd229;
	and.b32  	%r926, %r925, 1;
	add.s32 	%r927, %r908, %r904;
	add.s32 	%r928, %r927, %r886;
	add.s32 	%r929, %r928, %r922;
	add.s32 	%r930, %r929, %r888;
	add.s32 	%r931, %r930, %r924;
	add.s32 	%r932, %r931, %r890;
	add.s32 	%r933, %r932, %r926;
	and.b64  	%rd230, %rd3, 562949953421312;
	setp.eq.s64 	%p205, %rd230, 0;
	and.b32  	%r934, %r933, -2;
	setp.eq.s32 	%p206, %r934, 2;
	setp.eq.s32 	%p207, %r933, 3;
	selp.u32 	%r935, -1, 0, %p207;
	selp.u32 	%r936, -1, 0, %p206;
	selp.b32 	%r937, %r935, %r936, %p205;
	and.b32  	%r938, %r937, 1;
	setp.eq.b32 	%p208, %r938, 1;
	selp.b64 	%rd231, 562949953421312, 0, %p208;
	or.b64  	%rd232, %rd231, %rd226;
	shr.u64 	%rd233, %rd317, 51;
	cvt.u32.u64 	%r939, %rd233;
	and.b32  	%r940, %r939, 1;
	shr.u64 	%rd234, %rd3, 51;
	cvt.u32.u64 	%r941, %rd234;
	and.b32  	%r942, %r941, 1;
	shr.u64 	%rd235, %rd320, 51;
	cvt.u32.u64 	%r943, %rd235;
	and.b32  	%r944, %r943, 1;
	add.s32 	%r945, %r926, %r922;
	add.s32 	%r946, %r945, %r904;
	add.s32 	%r947, %r946, %r940;
	add.s32 	%r948, %r947, %r906;
	add.s32 	%r949, %r948, %r942;
	add.s32 	%r950, %r949, %r908;
	add.s32 	%r951, %r950, %r944;
	and.b64  	%rd236, %rd3, 1125899906842624;
	setp.eq.s64 	%p209, %rd236, 0;
	and.b32  	%r952, %r951, -2;
	setp.eq.s32 	%p210, %r952, 2;
	setp.eq.s32 	%p211, %r951, 3;
	selp.u32 	%r953, -1, 0, %p211;
	selp.u32 	%r954, -1, 0, %p210;
	selp.b32 	%r955, %r953, %r954, %p209;
	and.b32  	%r956, %r955, 1;
	setp.eq.b32 	%p212, %r956, 1;
	selp.b64 	%rd237, 1125899906842624, 0, %p212;
	or.b64  	%rd238, %rd237, %rd232;
	shr.u64 	%rd239, %rd317, 52;
	cvt.u32.u64 	%r957, %rd239;
	and.b32  	%r958, %r957, 1;
	shr.u64 	%rd240, %rd3, 52;
	cvt.u32.u64 	%r959, %rd240;
	and.b32  	%r960, %r959, 1;
	shr.u64 	%rd241, %rd320, 52;
	cvt.u32.u64 	%r961, %rd241;
	and.b32  	%r962, %r961, 1;
	add.s32 	%r963, %r944, %r940;
	add.s32 	%r964, %r963, %r922;
	add.s32 	%r965, %r964, %r958;
	add.s32 	%r966, %r965, %r924;
	add.s32 	%r967, %r966, %r960;
	add.s32 	%r968, %r967, %r926;
	add.s32 	%r969, %r968, %r962;
	and.b64  	%rd242, %rd3, 2251799813685248;
	setp.eq.s64 	%p213, %rd242, 0;
	and.b32  	%r970, %r969, -2;
	setp.eq.s32 	%p214, %r970, 2;
	setp.eq.s32 	%p215, %r969, 3;
	selp.u32 	%r971, -1, 0, %p215;
	selp.u32 	%r972, -1, 0, %p214;
	selp.b32 	%r973, %r971, %r972, %p213;
	and.b32  	%r974, %r973, 1;
	setp.eq.b32 	%p216, %r974, 1;
	selp.b64 	%rd243, 2251799813685248, 0, %p216;
	or.b64  	%rd244, %rd243, %rd238;
	shr.u64 	%rd245, %rd317, 53;
	cvt.u32.u64 	%r975, %rd245;
	and.b32  	%r976, %r975, 1;
	shr.u64 	%rd246, %rd3, 53;
	cvt.u32.u64 	%r977, %rd246;
	and.b32  	%r978, %r977, 1;
	shr.u64 	%rd247, %rd320, 53;
	cvt.u32.u64 	%r979, %rd247;
	and.b32  	%r980, %r979, 1;
	add.s32 	%r981, %r962, %r958;
	add.s32 	%r982, %r981, %r940;
	add.s32 	%r983, %r982, %r976;
	add.s32 	%r984, %r983, %r942;
	add.s32 	%r985, %r984, %r978;
	add.s32 	%r986, %r985, %r944;
	add.s32 	%r987, %r986, %r980;
	and.b64  	%rd248, %rd3, 4503599627370496;
	setp.eq.s64 	%p217, %rd248, 0;
	and.b32  	%r988, %r987, -2;
	setp.eq.s32 	%p218, %r988, 2;
	setp.eq.s32 	%p219, %r987, 3;
	selp.u32 	%r989, -1, 0, %p219;
	selp.u32 	%r990, -1, 0, %p218;
	selp.b32 	%r991, %r989, %r990, %p217;
	and.b32  	%r992, %r991, 1;
	setp.eq.b32 	%p220, %r992, 1;
	selp.b64 	%rd249, 4503599627370496, 0, %p220;
	or.b64  	%rd250, %rd249, %rd244;
	shr.u64 	%rd251, %rd317, 54;
	cvt.u32.u64 	%r993, %rd251;
	and.b32  	%r994, %r993, 1;
	shr.u64 	%rd252, %rd3, 54;
	cvt.u32.u64 	%r995, %rd252;
	and.b32  	%r996, %r995, 1;
	shr.u64 	%rd253, %rd320, 54;
	cvt.u32.u64 	%r997, %rd253;
	and.b32  	%r998, %r997, 1;
	add.s32 	%r999, %r980, %r976;
	add.s32 	%r1000, %r999, %r958;
	add.s32 	%r1001, %r1000, %r994;
	add.s32 	%r1002, %r1001, %r960;
	add.s32 	%r1003, %r1002, %r996;
	add.s32 	%r1004, %r1003, %r962;
	add.s32 	%r1005, %r1004, %r998;
	and.b64  	%rd254, %rd3, 9007199254740992;
	setp.eq.s64 	%p221, %rd254, 0;
	and.b32  	%r1006, %r1005, -2;
	setp.eq.s32 	%p222, %r1006, 2;
	setp.eq.s32 	%p223, %r1005, 3;
	selp.u32 	%r1007, -1, 0, %p223;
	selp.u32 	%r1008, -1, 0, %p222;
	selp.b32 	%r1009, %r1007, %r1008, %p221;
	and.b32  	%r1010, %r1009, 1;
	setp.eq.b32 	%p224, %r1010, 1;
	selp.b64 	%rd255, 9007199254740992, 0, %p224;
	or.b64  	%rd256, %rd255, %rd250;
	shr.u64 	%rd257, %rd317, 55;
	cvt.u32.u64 	%r1011, %rd257;
	and.b32  	%r1012, %r1011, 1;
	shr.u64 	%rd258, %rd3, 55;
	cvt.u32.u64 	%r1013, %rd258;
	and.b32  	%r1014, %r1013, 1;
	shr.u64 	%rd259, %rd320, 55;
	cvt.u32.u64 	%r1015, %rd259;
	and.b32  	%r1016, %r1015, 1;
	add.s32 	%r1017, %r998, %r994;
	add.s32 	%r1018, %r1017, %r976;
	add.s32 	%r1019, %r1018, %r1012;
	add.s32 	%r1020, %r1019, %r978;
	add.s32 	%r1021, %r1020, %r1014;
	add.s32 	%r1022, %r1021, %r980;
	add.s32 	%r1023, %r1022, %r1016;
	and.b64  	%rd260, %rd3, 18014398509481984;
	setp.eq.s64 	%p225, %rd260, 0;
	and.b32  	%r1024, %r1023, -2;
	setp.eq.s32 	%p226, %r1024, 2;
	setp.eq.s32 	%p227, %r1023, 3;
	selp.u32 	%r1025, -1, 0, %p227;
	selp.u32 	%r1026, -1, 0, %p226;
	selp.b32 	%r1027, %r1025, %r1026, %p225;
	and.b32  	%r1028, %r1027, 1;
	setp.eq.b32 	%p228, %r1028, 1;
	selp.b64 	%rd261, 18014398509481984, 0, %p228;
	or.b64  	%rd262, %rd261, %rd256;
	shr.u64 	%rd263, %rd317, 56;
	cvt.u32.u64 	%r1029, %rd263;
	and.b32  	%r1030, %r1029, 1;
	shr.u64 	%rd264, %rd3, 56;
	cvt.u32.u64 	%r1031, %rd264;
	and.b32  	%r1032, %r1031, 1;
	shr.u64 	%rd265, %rd320, 56;
	cvt.u32.u64 	%r1033, %rd265;
	and.b32  	%r1034, %r1033, 1;
	add.s32 	%r1035, %r1016, %r1012;
	add.s32 	%r1036, %r1035, %r994;
	add.s32 	%r1037, %r1036, %r1030;
	add.s32 	%r1038, %r1037, %r996;
	add.s32 	%r1039, %r1038, %r1032;
	add.s32 	%r1040, %r1039, %r998;
	add.s32 	%r1041, %r1040, %r1034;
	and.b64  	%rd266, %rd3, 36028797018963968;
	setp.eq.s64 	%p229, %rd266, 0;
	and.b32  	%r1042, %r1041, -2;
	setp.eq.s32 	%p230, %r1042, 2;
	setp.eq.s32 	%p231, %r1041, 3;
	selp.u32 	%r1043, -1, 0, %p231;
	selp.u32 	%r1044, -1, 0, %p230;
	selp.b32 	%r1045, %r1043, %r1044, %p229;
	and.b32  	%r1046, %r1045, 1;
	setp.eq.b32 	%p232, %r1046, 1;
	selp.b64 	%rd267, 36028797018963968, 0, %p232;
	or.b64  	%rd268, %rd267, %rd262;
	shr.u64 	%rd269, %rd317, 57;
	cvt.u32.u64 	%r1047, %rd269;
	and.b32  	%r1048, %r1047, 1;
	shr.u64 	%rd270, %rd3, 57;
	cvt.u32.u64 	%r1049, %rd270;
	and.b32  	%r1050, %r1049, 1;
	shr.u64 	%rd271, %rd320, 57;
	cvt.u32.u64 	%r1051, %rd271;
	and.b32  	%r1052, %r1051, 1;
	add.s32 	%r1053, %r1034, %r1030;
	add.s32 	%r1054, %r1053, %r1012;
	add.s32 	%r1055, %r1054, %r1048;
	add.s32 	%r1056, %r1055, %r1014;
	add.s32 	%r1057, %r1056, %r1050;
	add.s32 	%r1058, %r1057, %r1016;
	add.s32 	%r1059, %r1058, %r1052;
	and.b64  	%rd272, %rd3, 72057594037927936;
	setp.eq.s64 	%p233, %rd272, 0;
	and.b32  	%r1060, %r1059, -2;
	setp.eq.s32 	%p234, %r1060, 2;
	setp.eq.s32 	%p235, %r1059, 3;
	selp.u32 	%r1061, -1, 0, %p235;
	selp.u32 	%r1062, -1, 0, %p234;
	selp.b32 	%r1063, %r1061, %r1062, %p233;
	and.b32  	%r1064, %r1063, 1;
	setp.eq.b32 	%p236, %r1064, 1;
	selp.b64 	%rd273, 72057594037927936, 0, %p236;
	or.b64  	%rd274, %rd273, %rd268;
	shr.u64 	%rd275, %rd317, 58;
	cvt.u32.u64 	%r1065, %rd275;
	and.b32  	%r1066, %r1065, 1;
	shr.u64 	%rd276, %rd3, 58;
	cvt.u32.u64 	%r1067, %rd276;
	and.b32  	%r1068, %r1067, 1;
	shr.u64 	%rd277, %rd320, 58;
	cvt.u32.u64 	%r1069, %rd277;
	and.b32  	%r1070, %r1069, 1;
	add.s32 	%r1071, %r1052, %r1048;
	add.s32 	%r1072, %r1071, %r1030;
	add.s32 	%r1073, %r1072, %r1066;
	add.s32 	%r1074, %r1073, %r1032;
	add.s32 	%r1075, %r1074, %r1068;
	add.s32 	%r1076, %r1075, %r1034;
	add.s32 	%r1077, %r1076, %r1070;
	and.b64  	%rd278, %rd3, 144115188075855872;
	setp.eq.s64 	%p237, %rd278, 0;
	and.b32  	%r1078, %r1077, -2;
	setp.eq.s32 	%p238, %r1078, 2;
	setp.eq.s32 	%p239, %r1077, 3;
	selp.u32 	%r1079, -1, 0, %p239;
	selp.u32 	%r1080, -1, 0, %p238;
	selp.b32 	%r1081, %r1079, %r1080, %p237;
	and.b32  	%r1082, %r1081, 1;
	setp.eq.b32 	%p240, %r1082, 1;
	selp.b64 	%rd279, 144115188075855872, 0, %p240;
	or.b64  	%rd280, %rd279, %rd274;
	shr.u64 	%rd281, %rd317, 59;
	cvt.u32.u64 	%r1083, %rd281;
	and.b32  	%r1084, %r1083, 1;
	shr.u64 	%rd282, %rd3, 59;
	cvt.u32.u64 	%r1085, %rd282;
	and.b32  	%r1086, %r1085, 1;
	shr.u64 	%rd283, %rd320, 59;
	cvt.u32.u64 	%r1087, %rd283;
	and.b32  	%r1088, %r1087, 1;
	add.s32 	%r1089, %r1070, %r1066;
	add.s32 	%r1090, %r1089, %r1048;
	add.s32 	%r1091, %r1090, %r1084;
	add.s32 	%r1092, %r1091, %r1050;
	add.s32 	%r1093, %r1092, %r1086;
	add.s32 	%r1094, %r1093, %r1052;
	add.s32 	%r1095, %r1094, %r1088;
	and.b64  	%rd284, %rd3, 288230376151711744;
	setp.eq.s64 	%p241, %rd284, 0;
	and.b32  	%r1096, %r1095, -2;
	setp.eq.s32 	%p242, %r1096, 2;
	setp.eq.s32 	%p243, %r1095, 3;
	selp.u32 	%r1097, -1, 0, %p243;
	selp.u32 	%r1098, -1, 0, %p242;
	selp.b32 	%r1099, %r1097, %r1098, %p241;
	and.b32  	%r1100, %r1099, 1;
	setp.eq.b32 	%p244, %r1100, 1;
	selp.b64 	%rd285, 288230376151711744, 0, %p244;
	or.b64  	%rd286, %rd285, %rd280;
	shr.u64 	%rd287, %rd317, 60;
	cvt.u32.u64 	%r1101, %rd287;
	and.b32  	%r1102, %r1101, 1;
	shr.u64 	%rd288, %rd3, 60;
	cvt.u32.u64 	%r1103, %rd288;
	and.b32  	%r1104, %r1103, 1;
	shr.u64 	%rd289, %rd320, 60;
	cvt.u32.u64 	%r1105, %rd289;
	and.b32  	%r1106, %r1105, 1;
	add.s32 	%r1107, %r1088, %r1084;
	add.s32 	%r1108, %r1107, %r1066;
	add.s32 	%r1109, %r1108, %r1102;
	add.s32 	%r1110, %r1109, %r1068;
	add.s32 	%r1111, %r1110, %r1104;
	add.s32 	%r1112, %r1111, %r1070;
	add.s32 	%r1113, %r1112, %r1106;
	and.b64  	%rd290, %rd3, 576460752303423488;
	setp.eq.s64 	%p245, %rd290, 0;
	and.b32  	%r1114, %r1113, -2;
	setp.eq.s32 	%p246, %r1114, 2;
	setp.eq.s32 	%p247, %r1113, 3;
	selp.u32 	%r1115, -1, 0, %p247;
	selp.u32 	%r1116, -1, 0, %p246;
	selp.b32 	%r1117, %r1115, %r1116, %p245;
	and.b32  	%r1118, %r1117, 1;
	setp.eq.b32 	%p248, %r1118, 1;
	selp.b64 	%rd291, 576460752303423488, 0, %p248;
	or.b64  	%rd292, %rd291, %rd286;
	shr.u64 	%rd293, %rd317, 61;
	cvt.u32.u64 	%r1119, %rd293;
	and.b32  	%r1120, %r1119, 1;
	shr.u64 	%rd294, %rd3, 61;
	cvt.u32.u64 	%r1121, %rd294;
	and.b32  	%r1122, %r1121, 1;
	shr.u64 	%rd295, %rd320, 61;
	cvt.u32.u64 	%r1123, %rd295;
	and.b32  	%r1124, %r1123, 1;
	add.s32 	%r1125, %r1106, %r1102;
	add.s32 	%r1126, %r1125, %r1084;
	add.s32 	%r1127, %r1126, %r1120;
	add.s32 	%r1128, %r1127, %r1086;
	add.s32 	%r1129, %r1128, %r1122;
	add.s32 	%r1130, %r1129, %r1088;
	add.s32 	%r1131, %r1130, %r1124;
	and.b64  	%rd296, %rd3, 1152921504606846976;
	setp.eq.s64 	%p249, %rd296, 0;
	and.b32  	%r1132, %r1131, -2;
	setp.eq.s32 	%p250, %r1132, 2;
	setp.eq.s32 	%p251, %r1131, 3;
	selp.u32 	%r1133, -1, 0, %p251;
	selp.u32 	%r1134, -1, 0, %p250;
	selp.b32 	%r1135, %r1133, %r1134, %p249;
	and.b32  	%r1136, %r1135, 1;
	setp.eq.b32 	%p252, %r1136, 1;
	selp.b64 	%rd297, 1152921504606846976, 0, %p252;
	or.b64  	%rd298, %rd297, %rd292;
	shr.u64 	%rd299, %rd317, 62;
	cvt.u32.u64 	%r1137, %rd299;
	and.b32  	%r1138, %r1137, 1;
	shr.u64 	%rd300, %rd3, 62;
	cvt.u32.u64 	%r1139, %rd300;
	and.b32  	%r1140, %r1139, 1;
	shr.u64 	%rd301, %rd320, 62;
	cvt.u32.u64 	%r1141, %rd301;
	and.b32  	%r1142, %r1141, 1;
	add.s32 	%r1143, %r1124, %r1120;
	add.s32 	%r1144, %r1143, %r1102;
	add.s32 	%r1145, %r1144, %r1138;
	add.s32 	%r1146, %r1145, %r1104;
	add.s32 	%r1147, %r1146, %r1140;
	add.s32 	%r1148, %r1147, %r1106;
	add.s32 	%r1149, %r1148, %r1142;
	and.b64  	%rd302, %rd3, 2305843009213693952;
	setp.eq.s64 	%p253, %rd302, 0;
	and.b32  	%r1150, %r1149, -2;
	setp.eq.s32 	%p254, %r1150, 2;
	setp.eq.s32 	%p255, %r1149, 3;
	selp.u32 	%r1151, -1, 0, %p255;
	selp.u32 	%r1152, -1, 0, %p254;
	selp.b32 	%r1153, %r1151, %r1152, %p253;
	and.b32  	%r1154, %r1153, 1;
	setp.eq.b32 	%p256, %r1154, 1;
	selp.b64 	%rd303, 2305843009213693952, 0, %p256;
	or.b64  	%rd304, %rd303, %rd298;
	shr.u64 	%rd305, %rd317, 63;
	cvt.u32.u64 	%r1155, %rd305;
	shr.u64 	%rd306, %rd3, 63;
	cvt.u32.u64 	%r1156, %rd306;
	shr.u64 	%rd307, %rd320, 63;
	cvt.u32.u64 	%r1157, %rd307;
	add.s32 	%r1158, %r1142, %r1138;
	add.s32 	%r1159, %r1158, %r1120;
	add.s32 	%r1160, %r1159, %r1155;
	add.s32 	%r1161, %r1160, %r1122;
	add.s32 	%r1162, %r1161, %r1156;
	add.s32 	%r1163, %r1162, %r1124;
	add.s32 	%r1164, %r1163, %r1157;
	and.b64  	%rd308, %rd3, 4611686018427387904;
	setp.eq.s64 	%p257, %rd308, 0;
	and.b32  	%r1165, %r1164, -2;
	setp.eq.s32 	%p258, %r1165, 2;
	setp.eq.s32 	%p259, %r1164, 3;
	selp.u32 	%r1166, -1, 0, %p259;
	selp.u32 	%r1167, -1, 0, %p258;
	selp.b32 	%r1168, %r1166, %r1167, %p257;
	and.b32  	%r1169, %r1168, 1;
	setp.eq.b32 	%p260, %r1169, 1;
	selp.b64 	%rd309, 4611686018427387904, 0, %p260;
	or.b64  	%rd310, %rd309, %rd304;
	add.s32 	%r1170, %r1157, %r1155;
	add.s32 	%r1171, %r1170, %r1138;
	add.s32 	%r1172, %r1171, %r1184;
	add.s32 	%r1173, %r1172, %r1140;
	add.s32 	%r1174, %r1173, %r1183;
	add.s32 	%r1175, %r1174, %r1142;
	add.s32 	%r1176, %r1175, %r1185;
	and.b32  	%r1177, %r1176, -2;
	setp.eq.s32 	%p261, %r1177, 2;
	setp.eq.s32 	%p262, %r1176, 3;
	setp.lt.s64 	%p263, %rd3, 0;
	selp.u32 	%r1178, -1, 0, %p262;
	selp.u32 	%r1179, -1, 0, %p261;
	selp.b32 	%r1180, %r1179, %r1178, %p263;
	and.b32  	%r1181, %r1180, 1;
	setp.eq.b32 	%p264, %r1181, 1;
	selp.b64 	%rd311, -9223372036854775808, 0, %p264;
	or.b64  	%rd312, %rd311, %rd310;
	cvta.to.global.u64 	%rd313, %rd16;
	add.s64 	%rd315, %rd313, %rd18;
	st.global.u64 	[%rd315], %rd312;
$L__BB0_16:
	ret;

}


// ===== COMPILED SASS (sm_100) =====

	.target	sm_100

	.elftype	@"ET_EXEC"


//--------------------- .note.nv.tkinfo           --------------------------
	.section	.note.nv.tkinfo,"",@"SHT_NOTE"
	.sectionflags	@"SHF_NOTE_NV_TKINFO"
	.tkinfo
        /*0018*/ 	.word	0x00000002
        /*0030*/ 	.string	""
        /*0030*/ 	.string	"ptxas"
        /*0030*/ 	.string	"Cuda compilation tools, release 13.0, V13.0.88"
        /*0030*/ 	.string	"Build cuda_13.0.r13.0/compiler.36424714_0"
        /*0030*/ 	.string	"-arch sm_100 -m 64 "



//--------------------- .note.nv.cuinfo           --------------------------
	.section	.note.nv.cuinfo,"",@"SHT_NOTE"
	.sectionflags	@"SHF_NOTE_NV_CUINFO"
        /*0018*/ 	.short	0x0002
        /*001a*/ 	.short	0x0064
        /*001c*/ 	.short	0x0082
	.zero		2


//--------------------- .nv.info                  --------------------------
	.section	.nv.info,"",@"SHT_CUDA_INFO"
	.align	4


	//----- nvinfo : EIATTR_REGCOUNT
	.align		4
        /*0000*/ 	.byte	0x04, 0x2f
        /*0002*/ 	.short	(.L_1 - .L_0)
	.align		4
.L_0:
        /*0004*/ 	.word	index@(_Z19game_of_life_kernelPKmPmi)
        /*0008*/ 	.word	0x00000020


	//----- nvinfo : EIATTR_FRAME_SIZE
	.align		4
.L_1:
        /*000c*/ 	.byte	0x04, 0x11
        /*000e*/ 	.short	(.L_3 - .L_2)
	.align		4
.L_2:
        /*0010*/ 	.word	index@(_Z19game_of_life_kernelPKmPmi)
        /*0014*/ 	.word	0x00000000


	//----- nvinfo : EIATTR_MIN_STACK_SIZE
	.align		4
.L_3:
        /*0018*/ 	.byte	0x04, 0x12
        /*001a*/ 	.short	(.L_5 - .L_4)
	.align		4
.L_4:
        /*001c*/ 	.word	index@(_Z19game_of_life_kernelPKmPmi)
        /*0020*/ 	.word	0x00000000
.L_5:


//--------------------- .nv.compat                --------------------------
	.section	.nv.compat,"",@"SHT_CUDA_COMPAT_INFO"
	.align	4
        /*0000*/ 	.byte	0x02, 0x09, 0x00, 0x00, 0x02, 0x02, 0x01, 0x00, 0x02, 0x05, 0x05, 0x00, 0x03, 0x07, 0x01, 0x01
        /*0010*/ 	.byte	0x02, 0x03, 0x00, 0x00, 0x02, 0x06, 0x01, 0x00, 0x04, 0x0b, 0x08, 0x00, 0x09, 0x00, 0x00, 0x00
        /*0020*/ 	.byte	0x00, 0x00, 0x00, 0x00


//--------------------- .nv.info._Z19game_of_life_kernelPKmPmi --------------------------
	.section	.nv.info._Z19game_of_life_kernelPKmPmi,"",@"SHT_CUDA_INFO"
	.sectionflags	@""
	.align	4


	//----- nvinfo : EIATTR_CUDA_API_VERSION
	.align		4
        /*0000*/ 	.byte	0x04, 0x37
        /*0002*/ 	.short	(.L_7 - .L_6)
.L_6:
        /*0004*/ 	.word	0x00000082


	//----- nvinfo : EIATTR_KPARAM_INFO
	.align		4
.L_7:
        /*0008*/ 	.byte	0x04, 0x17
        /*000a*/ 	.short	(.L_9 - .L_8)
.L_8:
        /*000c*/ 	.word	0x00000000
        /*0010*/ 	.short	0x0002
        /*0012*/ 	.short	0x0010
        /*0014*/ 	.byte	0x00, 0xf0, 0x11, 0x00


	//----- nvinfo : EIATTR_KPARAM_INFO
	.align		4
.L_9:
        /*0018*/ 	.byte	0x04, 0x17
        /*001a*/ 	.short	(.L_11 - .L_10)
.L_10:
        /*001c*/ 	.word	0x00000000
        /*0020*/ 	.short	0x0001
        /*0022*/ 	.short	0x0008
        /*0024*/ 	.byte	0x00, 0xf5, 0x21, 0x00


	//----- nvinfo : EIATTR_KPARAM_INFO
	.align		4
.L_11:
        /*0028*/ 	.byte	0x04, 0x17
        /*002a*/ 	.short	(.L_13 - .L_12)
.L_12:
        /*002c*/ 	.word	0x00000000
        /*0030*/ 	.short	0x0000
        /*0032*/ 	.short	0x0000
        /*0034*/ 	.byte	0x00, 0xf5, 0x21, 0x00


	//----- nvinfo : EIATTR_SPARSE_MMA_MASK
	.align		4
.L_13:
        /*0038*/ 	.byte	0x03, 0x50
        /*003a*/ 	.short	0x0000


	//----- nvinfo : EIATTR_MAXREG_COUNT
	.align		4
        /*003c*/ 	.byte	0x03, 0x1b
        /*003e*/ 	.short	0x00ff


	//----- nvinfo : EIATTR_MERCURY_ISA_VERSION
	.align		4
        /*0040*/ 	.byte	0x03, 0x5f
        /*0042*/ 	.short	0x0101


	//----- nvinfo : EIATTR_VRC_CTA_INIT_COUNT
	.align		4
        /*0044*/ 	.byte	0x02, 0x4a
	.zero		1
	.zero		1


	//----- nvinfo : EIATTR_EXIT_INSTR_OFFSETS
	.align		4
        /*0048*/ 	.byte	0x04, 0x1c
        /*004a*/ 	.short	(.L_15 - .L_14)


	//   ....[0]....
.L_14:
        /*004c*/ 	.word	0x000000b0


	//   ....[1]....
        /*0050*/ 	.word	0x00005280


	//----- nvinfo : EIATTR_CRS_STACK_SIZE
	.align		4
.L_15:
        /*0054*/ 	.byte	0x04, 0x1e
        /*0056*/ 	.short	(.L_17 - .L_16)
.L_16:
        /*0058*/ 	.word	0x00000000


	//----- nvinfo : EIATTR_CBANK_PARAM_SIZE
	.align		4
.L_17:
        /*005c*/ 	.byte	0x03, 0x19
        /*005e*/ 	.short	0x0014


	//----- nvinfo : EIATTR_PARAM_CBANK
	.align		4
        /*0060*/ 	.byte	0x04, 0x0a
        /*0062*/ 	.short	(.L_19 - .L_18)
	.align		4
.L_18:
        /*0064*/ 	.word	index@(.nv.constant0._Z19game_of_life_kernelPKmPmi)
        /*0068*/ 	.short	0x0380
        /*006a*/ 	.short	0x0014


	//----- nvinfo : EIATTR_SW_WAR
	.align		4
.L_19:
        /*006c*/ 	.byte	0x04, 0x36
        /*006e*/ 	.short	(.L_21 - .L_20)
.L_20:
        /*0070*/ 	.word	0x00000008
.L_21:


//--------------------- .nv.callgraph             --------------------------
	.section	.nv.callgraph,"",@"SHT_CUDA_CALLGRAPH"
	.align	4
	.sectionentsize	8
	.align		4
        /*0000*/ 	.word	0x00000000
	.align		4
        /*0004*/ 	.word	0xffffffff
	.align		4
        /*0008*/ 	.word	0x00000000
	.align		4
        /*000c*/ 	.word	0xfffffffe
	.align		4
        /*0010*/ 	.word	0x00000000
	.align		4
        /*0014*/ 	.word	0xfffffffd
	.align		4
        /*0018*/ 	.word	0x00000000
	.align		4
        /*001c*/ 	.word	0xfffffffc


//--------------------- .text._Z19game_of_life_kernelPKmPmi --------------------------
	.section	.text._Z19game_of_life_kernelPKmPmi,"ax",@progbits
	.align	128
        .global         _Z19game_of_life_kernelPKmPmi
        .type           _Z19game_of_life_kernelPKmPmi,@function
        .size           _Z19game_of_life_kernelPKmPmi,(.L_x_5 - _Z19game_of_life_kernelPKmPmi)
        .other          _Z19game_of_life_kernelPKmPmi,@"STO_CUDA_ENTRY STV_DEFAULT"
_Z19game_of_life_kernelPKmPmi:
.text._Z19game_of_life_kernelPKmPmi:
[----:B------:R-:W-:Y:S08]  /*0000*/  LDC R1, c[0x0][0x37c] ;  /* 0x0000df00ff017b82 */ /* 0x000ff00000000800 */
[----:B------:R-:W0:Y:S01]  /*0010*/  LDC R0, c[0x0][0x390] ;  /* 0x0000e400ff007b82 */ /* 0x000e220000000800 */
[----:B------:R-:W1:Y:S07]  /*0020*/  S2R R5, SR_TID.X ;  /* 0x0000000000057919 */ /* 0x000e6e0000002100 */
[----:B------:R-:W1:Y:S08]  /*0030*/  S2UR UR4, SR_CTAID.X ;  /* 0x00000000000479c3 */ /* 0x000e700000002500 */
[----:B------:R-:W1:Y:S01]  /*0040*/  LDC R8, c[0x0][0x360] ;  /* 0x0000d800ff087b82 */ /* 0x000e620000000800 */
[----:B0-----:R-:W-:-:S04]  /*0050*/  SHF.R.S32.HI R3, RZ, 0x1f, R0 ;  /* 0x0000001fff037819 */ /* 0x001fc80000011400 */
[----:B------:R-:W-:-:S04]  /*0060*/  LEA.HI R3, R3, R0, RZ, 0x6 ;  /* 0x0000000003037211 */ /* 0x000fc800078f30ff */
[----:B------:R-:W-:-:S05]  /*0070*/  SHF.R.S32.HI R11, RZ, 0x6, R3 ;  /* 0x00000006ff0b7819 */ /* 0x000fca0000011403 */
[----:B------:R-:W-:Y:S02]  /*0080*/  IMAD R3, R11, R0, RZ ;  /* 0x000000000b037224 */ /* 0x000fe400078e02ff */
[----:B-1----:R-:W-:-:S05]  /*0090*/  IMAD R8, R8, UR4, R5 ;  /* 0x0000000408087c24 */ /* 0x002fca000f8e0205 */
[----:B------:R-:W-:-:S13]  /*00a0*/  ISETP.GE.AND P0, PT, R8, R3, PT ;  /* 0x000000030800720c */ /* 0x000fda0003f06270 */
[----:B------:R-:W-:Y:S05]  /*00b0*/  @P0 EXIT ;  /* 0x000000000000094d */ /* 0x000fea0003800000 */
[-C--:B------:R-:W-:Y:S01]  /*00c0*/  IABS R5, R11.reuse ;  /* 0x0000000b00057213 */ /* 0x080fe20000000000 */
[----:B------:R-:W0:Y:S01]  /*00d0*/  LDCU.64 UR4, c[0x0][0x358] ;  /* 0x00006b00ff0477ac */ /* 0x000e220008000a00 */
[----:B------:R-:W-:Y:S02]  /*00e0*/  IABS R9, R8 ;  /* 0x0000000800097213 */ /* 0x000fe40000000000 */
[----:B------:R-:W1:Y:S01]  /*00f0*/  I2F.RP R4, R5 ;  /* 0x0000000500047306 */ /* 0x000e620000209400 */
[----:B------:R-:W-:-:S07]  /*0100*/  IABS R10, R11 ;  /* 0x0000000b000a7213 */ /* 0x000fce0000000000 */
[----:B-1----:R-:W1:Y:S02]  /*0110*/  MUFU.RCP R4, R4 ;  /* 0x0000000400047308 */ /* 0x002e640000001000 */
[----:B-1----:R-:W-:Y:S02]  /*0120*/  VIADD R2, R4, 0xffffffe ;  /* 0x0ffffffe04027836 */ /* 0x002fe40000000000 */
[----:B------:R-:W-:-:S04]  /*0130*/  IMAD.MOV R4, RZ, RZ, -R10 ;  /* 0x000000ffff047224 */ /* 0x000fc800078e0a0a */
[----:B------:R1:W2:Y:S02]  /*0140*/  F2I.FTZ.U32.TRUNC.NTZ R3, R2 ;  /* 0x0000000200037305 */ /* 0x0002a4000021f000 */
[----:B-1----:R-:W-:Y:S02]  /*0150*/  IMAD.MOV.U32 R2, RZ, RZ, RZ ;  /* 0x000000ffff027224 */ /* 0x002fe400078e00ff */
[----:B--2---:R-:W-:-:S04]  /*0160*/  IMAD.MOV R6, RZ, RZ, -R3 ;  /* 0x000000ffff067224 */ /* 0x004fc800078e0a03 */
[----:B------:R-:W-:Y:S02]  /*0170*/  IMAD R7, R6, R5, RZ ;  /* 0x0000000506077224 */ /* 0x000fe400078e02ff */
[----:B------:R-:W-:Y:S02]  /*0180*/  IMAD.MOV.U32 R6, RZ, RZ, R9 ;  /* 0x000000ffff067224 */ /* 0x000fe400078e0009 */
[----:B------:R-:W-:-:S06]  /*0190*/  IMAD.HI.U32 R3, R3, R7, R2 ;  /* 0x0000000703037227 */ /* 0x000fcc00078e0002 */
[----:B------:R-:W-:-:S04]  /*01a0*/  IMAD.HI.U32 R3, R3, R6, RZ ;  /* 0x0000000603037227 */ /* 0x000fc800078e00ff */
[----:B------:R-:W-:Y:S02]  /*01b0*/  IMAD R2, R3, R4, R6 ;  /* 0x0000000403027224 */ /* 0x000fe400078e0206 */
[----:B------:R-:W1:Y:S03]  /*01c0*/  LDC.64 R6, c[0x0][0x380] ;  /* 0x0000e000ff067b82 */ /* 0x000e660000000a00 */
[----:B------:R-:W-:-:S13]  /*01d0*/  ISETP.GT.U32.AND P1, PT, R5, R2, PT ;  /* 0x000000020500720c */ /* 0x000fda0003f24070 */
[----:B------:R-:W-:Y:S02]  /*01e0*/  @!P1 IMAD.IADD R2, R2, 0x1, -R5 ;  /* 0x0000000102029824 */ /* 0x000fe400078e0a05 */
[----:B------:R-:W-:Y:S01]  /*01f0*/  @!P1 VIADD R3, R3, 0x1 ;  /* 0x0000000103039836 */ /* 0x000fe20000000000 */
[----:B------:R-:W-:Y:S02]  /*0200*/  ISETP.NE.AND P1, PT, R11, RZ, PT ;  /* 0x000000ff0b00720c */ /* 0x000fe40003f25270 */
[----:B------:R-:W-:Y:S02]  /*0210*/  ISETP.GE.U32.AND P0, PT, R2, R5, PT ;  /* 0x000000050200720c */ /* 0x000fe40003f06070 */
[C---:B------:R-:W-:Y:S01]  /*0220*/  LOP3.LUT R2, R8.reuse, R11, RZ, 0x3c, !PT ;  /* 0x0000000b08027212 */ /* 0x040fe200078e3cff */
[----:B-1----:R-:W-:-:S03]  /*0230*/  IMAD.WIDE R12, R8, 0x8, R6 ;  /* 0x00000008080c7825 */ /* 0x002fc600078e0206 */
[----:B------:R-:W-:Y:S01]  /*0240*/  ISETP.GE.AND P2, PT, R2, RZ, PT ;  /* 0x000000ff0200720c */ /* 0x000fe20003f46270 */
[----:B------:R-:W-:Y:S01]  /*0250*/  VIADD R2, R11, 0xffffffff ;  /* 0xffffffff0b027836 */ /* 0x000fe20000000000 */
[----:B0-----:R0:W5:Y:S05]  /*0260*/  LDG.E.64.CONSTANT R4, desc[UR4][R12.64] ;  /* 0x000000040c047981 */ /* 0x00116a000c1e9b00 */
[----:B------:R-:W-:-:S06]  /*0270*/  @P0 VIADD R3, R3, 0x1 ;  /* 0x0000000103030836 */ /* 0x000fcc0000000000 */
[----:B------:R-:W-:Y:S01]  /*0280*/  @!P2 IMAD.MOV R3, RZ, RZ, -R3 ;  /* 0x000000ffff03a224 */ /* 0x000fe200078e0a03 */
[----:B------:R-:W-:-:S05]  /*0290*/  @!P1 LOP3.LUT R3, RZ, R11, RZ, 0x33, !PT ;  /* 0x0000000bff039212 */ /* 0x000fca00078e33ff */
[----:B------:R-:W-:-:S04]  /*02a0*/  IMAD R9, R11, R3, RZ ;  /* 0x000000030b097224 */ /* 0x000fc800078e02ff */
[----:B------:R-:W-:-:S05]  /*02b0*/  IMAD.IADD R18, R8, 0x1, -R9 ;  /* 0x0000000108127824 */ /* 0x000fca00078e0a09 */
[C---:B------:R-:W-:Y:S02]  /*02c0*/  ISETP.GE.AND P0, PT, R18.reuse, 0x1, PT ;  /* 0x000000011200780c */ /* 0x040fe40003f06270 */
[----:B------:R-:W-:-:S11]  /*02d0*/  ISETP.GE.AND P1, PT, R18, R2, PT ;  /* 0x000000021200720c */ /* 0x000fd60003f26270 */
[----:B------:R0:W5:Y:S04]  /*02e0*/  @P0 LDG.E.CONSTANT R10, desc[UR4][R12.64+-0x4] ;  /* 0xfffffc040c0a0981 */ /* 0x000168000c1e9900 */
[----:B------:R0:W5:Y:S01]  /*02f0*/  @!P1 LDG.E.CONSTANT R14, desc[UR4][R12.64+0x8] ;  /* 0x000008040c0e9981 */ /* 0x000162000c1e9900 */
[----:B------:R-:W-:Y:S01]  /*0300*/  ISETP.GE.AND P2, PT, R3, 0x1, PT ;  /* 0x000000010300780c */ /* 0x000fe20003f46270 */
[----:B------:R-:W-:Y:S01]  /*0310*/  VIADD R0, R0, 0xffffffff ;  /* 0xffffffff00007836 */ /* 0x000fe20000000000 */
[----:B------:R-:W-:Y:S01]  /*0320*/  BSSY.RECONVERGENT B0, `(.L_x_0) ;  /* 0x000000c000007945 */ /* 0x000fe20003800200 */
[----:B------:R-:W-:-:S03]  /*0330*/  IMAD.MOV.U32 R16, RZ, RZ, RZ ;  /* 0x000000ffff107224 */ /* 0x000fc600078e00ff */
[----:B------:R-:W-:Y:S01]  /*0340*/  ISETP.GE.AND P3, PT, R3, R0, PT ;  /* 0x000000000300720c */ /* 0x000fe20003f66270 */
[----:B------:R-:W-:Y:S01]  /*0350*/  IMAD.MOV.U32 R0, RZ, RZ, RZ ;  /* 0x000000ffff007224 */ /* 0x000fe200078e00ff */
[----:B------:R-:W-:-:S05]  /*0360*/  CS2R R2, SRZ ;  /* 0x0000000000027805 */ /* 0x000fca000001ff00 */
[----:B0-----:R-:W-:Y:S06]  /*0370*/  @!P2 BRA `(.L_x_1) ;  /* 0x000000000018a947 */ /* 0x001fec0003800000 */
[----:B------:R-:W-:-:S05]  /*0380*/  IADD3 R3, PT, PT, R18, R9, -R11 ;  /* 0x0000000912037210 */ /* 0x000fca0007ffe80b */
[----:B------:R-:W-:-:S05]  /*0390*/  IMAD.WIDE R6, R3, 0x8, R6 ;  /* 0x0000000803067825 */ /* 0x000fca00078e0206 */
[----:B------:R-:W2:Y:S04]  /*03a0*/  @!P1 LDG.E.CONSTANT R9, desc[UR4][R6.64+0x8] ;  /* 0x0000080406099981 */ /* 0x000ea8000c1e9900 */
[----:B------:R0:W5:Y:S04]  /*03b0*/  @P0 LDG.E.CONSTANT R16, desc[UR4][R6.64+-0x4] ;  /* 0xfffffc0406100981 */ /* 0x000168000c1e9900 */
[----:B------:R0:W5:Y:S02]  /*03c0*/  LDG.E.64.CONSTANT R2, desc[UR4][R6.64] ;  /* 0x0000000406027981 */ /* 0x000164000c1e9b00 */
[----:B0-2---:R-:W-:-:S07]  /*03d0*/  @!P1 LOP3.LUT R0, R9, 0x1, RZ, 0xc0, !PT ;  /* 0x0000000109009812 */ /* 0x005fce00078ec0ff */
.L_x_1:
[----:B------:R-:W-:Y:S05]  /*03e0*/  BSYNC.RECONVERGENT B0 ;  /* 0x0000000000007941 */ /* 0x000fea0003800200 */
.L_x_0:
[----:B------:R-:W-:Y:S01]  /*03f0*/  BSSY.RECONVERGENT B0, `(.L_x_2) ;  /* 0x000000a000007945 */ /* 0x000fe20003800200 */
[----:B------:R-:W-:Y:S01]  /*0400*/  IMAD.MOV.U32 R9, RZ, RZ, RZ ;  /* 0x000000ffff097224 */ /* 0x000fe200078e00ff */
[----:B------:R-:W-:Y:S01]  /*0410*/  CS2R R6, SRZ ;  /* 0x0000000000067805 */ /* 0x000fe2000001ff00 */
[----:B------:R-:W-:Y:S01]  /*0420*/  IMAD.MOV.U32 R15, RZ, RZ, RZ ;  /* 0x000000ffff0f7224 */ /* 0x000fe200078e00ff */
[----:B------:R-:W-:Y:S06]  /*0430*/  @P3 BRA `(.L_x_3) ;  /* 0x0000000000143947 */ /* 0x000fec0003800000 */
[----:B------:R-:W-:-:S05]  /*0440*/  IMAD.WIDE R12, R11, 0x8, R12 ;  /* 0x000000080b0c7825 */ /* 0x000fca00078e020c */
[----:B------:R-:W2:Y:S04]  /*0450*/  @!P1 LDG.E.CONSTANT R11, desc[UR4][R12.64+0x8] ;  /* 0x000008040c0b9981 */ /* 0x000ea8000c1e9900 */
[----:B------:R0:W5:Y:S04]  /*0460*/  @P0 LDG.E.CONSTANT R15, desc[UR4][R12.64+-0x4] ;  /* 0xfffffc040c0f0981 */ /* 0x000168000c1e9900 */
[----:B------:R0:W5:Y:S02]  /*0470*/  LDG.E.64.CONSTANT R6, desc[UR4][R12.64] ;  /* 0x000000040c067981 */ /* 0x000164000c1e9b00 */
[----:B0-2---:R-:W-:-:S07]  /*0480*/  @!P1 LOP3.LUT R9, R11, 0x1, RZ, 0xc0, !PT ;  /* 0x000000010b099812 */ /* 0x005fce00078ec0ff */
.L_x_3:
[----:B------:R-:W-:Y:S05]  /*0490*/  BSYNC.RECONVERGENT B0 ;  /* 0x0000000000007941 */ /* 0x000fea0003800200 */
.L_x_2:
[----:B-----5:R-:W-:Y:S01]  /*04a0*/  SHF.R.U32.HI R16, RZ, 0x1f, R16 ;  /* 0x0000001fff107819 */ /* 0x020fe20000011610 */
[----:B------:R-:W-:Y:S01]  /*04b0*/  IMAD.MOV.U32 R13, RZ, RZ, RZ ;  /* 0x000000ffff0d7224 */ /* 0x000fe200078e00ff */
[----:B------:R-:W-:Y:S02]  /*04c0*/  SHF.R.U32.HI R12, RZ, 0x1, R2 ;  /* 0x00000001ff0c7819 */ /* 0x000fe40000011602 */
[----:B------:R-:W-:Y:S02]  /*04d0*/  LOP3.LUT R11, R2, 0x1, RZ, 0xc0, !PT ;  /* 0x00000001020b7812 */ /* 0x000fe400078ec0ff */
[----:B------:R-:W-:Y:S02]  /*04e0*/  LOP3.LUT R28, R6, 0x1, RZ, 0xc0, !PT ;  /* 0x00000001061c7812 */ /* 0x000fe400078ec0ff */
[----:B------:R-:W-:Y:S02]  /*04f0*/  @P0 SHF.R.U32.HI R13, RZ, 0x1f, R10 ;  /* 0x0000001fff0d0819 */ /* 0x000fe4000001160a */
[----:B------:R-:W-:-:S02]  /*0500*/  LOP3.LUT R12, R12, 0x1, RZ, 0xc0, !PT ;  /* 0x000000010c0c7812 */ /* 0x000fc400078ec0ff */
[----:B------:R-:W-:Y:S02]  /*0510*/  IADD3 R10, PT, PT, R16, R28, R11 ;  /* 0x0000001c100a7210 */ /* 0x000fe40007ffe00b */
[----:B------:R-:W-:Y:S02]  /*0520*/  SHF.R.U32.HI R19, RZ, 0x1, R4 ;  /* 0x00000001ff137819 */ /* 0x000fe40000011604 */
[----:B------:R-:W-:Y:S01]  /*0530*/  IADD3 R16, PT, PT, R13, R10, R12 ;  /* 0x0000000a0d107210 */ /* 0x000fe20007ffe00c */
[----:B------:R-:W-:Y:S01]  /*0540*/  IMAD.MOV.U32 R10, RZ, RZ, RZ ;  /* 0x000000ffff0a7224 */ /* 0x000fe200078e00ff */
[----:B------:R-:W-:Y:S02]  /*0550*/  LOP3.LUT R19, R19, 0x1, RZ, 0xc0, !PT ;  /* 0x0000000113137812 */ /* 0x000fe400078ec0ff */
[----:B------:R-:W-:Y:S02]  /*0560*/  SHF.R.U32.HI R15, RZ, 0x1f, R15 ;  /* 0x0000001fff0f7819 */ /* 0x000fe4000001160f */
[----:B------:R-:W-:-:S02]  /*0570*/  @!P1 LOP3.LUT R10, R14, 0x1, RZ, 0xc0, !PT ;  /* 0x000000010e0a9812 */ /* 0x000fc400078ec0ff */
[----:B------:R-:W-:Y:S02]  /*0580*/  SHF.R.U32.HI R13, RZ, 0x1, R6 ;  /* 0x00000001ff0d7819 */ /* 0x000fe40000011606 */
[----:B------:R-:W-:Y:S02]  /*0590*/  IADD3 R14, PT, PT, R15, R16, R19 ;  /* 0x000000100f0e7210 */ /* 0x000fe40007ffe013 */
[----:B------:R-:W-:Y:S02]  /*05a0*/  SHF.R.U32.HI R17, RZ, 0x2, R2 ;  /* 0x00000002ff117819 */ /* 0x000fe40000011602 */
[----:B------:R-:W-:Y:S02]  /*05b0*/  SHF.R.U32.HI R15, RZ, 0x2, R6 ;  /* 0x00000002ff0f7819 */ /* 0x000fe40000011606 */
[----:B------:R-:W-:Y:S02]  /*05c0*/  LOP3.LUT R13, R13, 0x1, RZ, 0xc0, !PT ;  /* 0x000000010d0d7812 */ /* 0x000fe400078ec0ff */
[----:B------:R-:W-:-:S02]  /*05d0*/  SHF.R.U32.HI R18, RZ, 0x3, R2 ;  /* 0x00000003ff127819 */ /* 0x000fc40000011602 */
[----:B------:R-:W-:Y:S01]  /*05e0*/  LOP3.LUT R17, R17, 0x1, RZ, 0xc0, !PT ;  /* 0x0000000111117812 */ /* 0x000fe200078ec0ff */
[----:B------:R-:W-:Y:S01]  /*05f0*/  IMAD.IADD R14, R13, 0x1, R14 ;  /* 0x000000010d0e7824 */ /* 0x000fe200078e020e */
[----:B------:R-:W-:Y:S02]  /*0600*/  LOP3.LUT R15, R15, 0x1, RZ, 0xc0, !PT ;  /* 0x000000010f0f7812 */ /* 0x000fe400078ec0ff */
[----:B------:R-:W-:Y:S02]  /*0610*/  LOP3.LUT R21, R4, 0x1, RZ, 0xc0, !PT ;  /* 0x0000000104157812 */ /* 0x000fe400078ec0ff */
[----:B------:R-:W-:Y:S02]  /*0620*/  IADD3 R16, PT, PT, R11, R13, R12 ;  /* 0x0000000d0b107210 */ /* 0x000fe40007ffe00c */
[----:B------:R-:W-:Y:S02]  /*0630*/  LOP3.LUT R18, R18, 0x1, RZ, 0xc0, !PT ;  /* 0x0000000112127812 */ /* 0x000fe400078ec0ff */
[----:B------:R-:W-:-:S02]  /*0640*/  IADD3 R12, PT, PT, R12, R15, R17 ;  /* 0x0000000f0c0c7210 */ /* 0x000fc40007ffe011 */
[C---:B------:R-:W-:Y:S02]  /*0650*/  ISETP.NE.U32.AND P0, PT, R21.reuse, 0x1, PT ;  /* 0x000000011500780c */ /* 0x040fe40003f05070 */
[----:B------:R-:W-:Y:S02]  /*0660*/  IADD3 R21, PT, PT, R21, R16, R17 ;  /* 0x0000001015157210 */ /* 0x000fe40007ffe011 */
[----:B------:R-:W-:Y:S02]  /*0670*/  IADD3 R12, PT, PT, R19, R12, R18 ;  /* 0x0000000c130c7210 */ /* 0x000fe40007ffe012 */
[----:B------:R-:W-:Y:S02]  /*0680*/  SHF.R.U32.HI R16, RZ, 0x3, R6 ;  /* 0x00000003ff107819 */ /* 0x000fe40000011606 */
[----:B------:R-:W-:Y:S02]  /*0690*/  SHF.R.U32.HI R11, RZ, 0x4, R2 ;  /* 0x00000004ff0b7819 */ /* 0x000fe40000011602 */
[----:B------:R-:W-:-:S02]  /*06a0*/  SHF.R.U32.HI R19, RZ, 0x4, R6 ;  /* 0x00000004ff137819 */ /* 0x000fc40000011606 */
[--C-:B------:R-:W-:Y:S02]  /*06b0*/  SHF.R.U32.HI R22, RZ, 0x3, R4.reuse ;  /* 0x00000003ff167819 */ /* 0x100fe40000011604 */
[----:B------:R-:W-:Y:S02]  /*06c0*/  LOP3.LUT R16, R16, 0x1, RZ, 0xc0, !PT ;  /* 0x0000000110107812 */ /* 0x000fe400078ec0ff */
[----:B------:R-:W-:Y:S02]  /*06d0*/  SHF.R.U32.HI R20, RZ, 0x2, R4 ;  /* 0x00000002ff147819 */ /* 0x000fe40000011604 */
[----:B------:R-:W-:Y:S02]  /*06e0*/  SHF.R.U32.HI R23, RZ, 0x5, R2 ;  /* 0x00000005ff177819 */ /* 0x000fe40000011602 */
[----:B------:R-:W-:Y:S02]  /*06f0*/  LOP3.LUT R11, R11, 0x1, RZ, 0xc0, !PT ;  /* 0x000000010b0b7812 */ /* 0x000fe400078ec0ff */
[----:B------:R-:W-:-:S02]  /*0700*/  LOP3.LUT R19, R19, 0x1, RZ, 0xc0, !PT ;  /* 0x0000000113137812 */ /* 0x000fc400078ec0ff */
[----:B------:R-:W-:Y:S02]  /*0710*/  LOP3.LUT R22, R22, 0x1, RZ, 0xc0, !PT ;  /* 0x0000000116167812 */ /* 0x000fe400078ec0ff */
[----:B------:R-:W-:Y:S02]  /*0720*/  IADD3 R24, PT, PT, R17, R16, R18 ;  /* 0x0000001011187210 */ /* 0x000fe40007ffe012 */
[----:B------:R-:W-:Y:S02]  /*0730*/  LOP3.LUT R20, R20, 0x1, RZ, 0xc0, !PT ;  /* 0x0000000114147812 */ /* 0x000fe400078ec0ff */
[----:B------:R-:W-:Y:S02]  /*0740*/  LOP3.LUT R17, R23, 0x1, RZ, 0xc0, !PT ;  /* 0x0000000117117812 */ /* 0x000fe400078ec0ff */
[----:B------:R-:W-:Y:S02]  /*0750*/  IADD3 R25, PT, PT, R18, R19, R11 ;  /* 0x0000001312197210 */ /* 0x000fe40007ffe00b */
[----:B------:R-:W-:-:S02]  /*0760*/  IADD3 R23, PT, PT, R13, R12, R22 ;  /* 0x0000000c0d177210 */ /* 0x000fc40007ffe016 */
[----:B------:R-:W-:Y:S02]  /*0770*/  SHF.R.U32.HI R18, RZ, 0x5, R6 ;  /* 0x00000005ff127819 */ /* 0x000fe40000011606 */
[----:B------:R-:W-:Y:S02]  /*0780*/  SHF.R.U32.HI R13, RZ, 0x6, R2 ;  /* 0x00000006ff0d7819 */ /* 0x000fe40000011602 */
[----:B------:R-:W-:Y:S02]  /*0790*/  SHF.R.U32.HI R12, RZ, 0x6, R6 ;  /* 0x00000006ff0c7819 */ /* 0x000fe40000011606 */
[----:B------:R-:W-:Y:S02]  /*07a0*/  IADD3 R24, PT, PT, R20, R24, R11 ;  /* 0x0000001814187210 */ /* 0x000fe40007ffe00b */
[----:B------:R-:W-:Y:S02]  /*07b0*/  IADD3 R28, PT, PT, R28, R21, R20 ;  /* 0x000000151c1c7210 */ /* 0x000fe40007ffe014 */
[----:B------:R-:W-:-:S02]  /*07c0*/  IADD3 R25, PT, PT, R22, R25, R17 ;  /* 0x0000001916197210 */ /* 0x000fc40007ffe011 */
[--C-:B------:R-:W-:Y:S02]  /*07d0*/  SHF.R.U32.HI R20, RZ, 0x4, R4.reuse ;  /* 0x00000004ff147819 */ /* 0x100fe40000011604 */
[----:B------:R-:W-:Y:S02]  /*07e0*/  LOP3.LUT R18, R18, 0x1, RZ, 0xc0, !PT ;  /* 0x0000000112127812 */ /* 0x000fe400078ec0ff */
[----:B------:R-:W-:Y:S02]  /*07f0*/  LOP3.LUT R13, R13, 0x1, RZ, 0xc0, !PT ;  /* 0x000000010d0d7812 */ /* 0x000fe400078ec0ff */
[----:B------:R-:W-:Y:S02]  /*0800*/  SHF.R.U32.HI R21, RZ, 0x5, R4 ;  /* 0x00000005ff157819 */ /* 0x000fe40000011604 */
[----:B------:R-:W-:Y:S02]  /*0810*/  LOP3.LUT R12, R12, 0x1, RZ, 0xc0, !PT ;  /* 0x000000010c0c7812 */ /* 0x000fe400078ec0ff */
[----:B------:R-:W-:-:S02]  /*0820*/  SHF.R.U32.HI R22, RZ, 0x7, R2 ;  /* 0x00000007ff167819 */ /* 0x000fc40000011602 */
[----:B------:R-:W-:Y:S02]  /*0830*/  LOP3.LUT R20, R20, 0x1, RZ, 0xc0, !PT ;  /* 0x0000000114147812 */ /* 0x000fe400078ec0ff */
[----:B------:R-:W-:Y:S02]  /*0840*/  IADD3 R26, PT, PT, R11, R18, R17 ;  /* 0x000000120b1a7210 */ /* 0x000fe40007ffe011 */
[----:B------:R-:W-:Y:S02]  /*0850*/  LOP3.LUT R21, R21, 0x1, RZ, 0xc0, !PT ;  /* 0x0000000115157812 */ /* 0x000fe400078ec0ff */
[----:B------:R-:W-:Y:S02]  /*0860*/  LOP3.LUT R22, R22, 0x1, RZ, 0xc0, !PT ;  /* 0x0000000116167812 */ /* 0x000fe400078ec0ff */
[--C-:B------:R-:W-:Y:S02]  /*0870*/  IADD3 R17, PT, PT, R17, R12, R13.reuse ;  /* 0x0000000c11117210 */ /* 0x100fe40007ffe00d */
[----:B------:R-:W-:-:S02]  /*0880*/  IADD3 R26, PT, PT, R20, R26, R13 ;  /* 0x0000001a141a7210 */ /* 0x000fc40007ffe00d */
[C---:B------:R-:W-:Y:S01]  /*0890*/  IADD3 R24, PT, PT, R15.reuse, R24, R20 ;  /* 0x000000180f187210 */ /* 0x040fe20007ffe014 */
[----:B------:R-:W-:Y:S01]  /*08a0*/  IMAD.IADD R15, R15, 0x1, R28 ;  /* 0x000000010f0f7824 */ /* 0x000fe200078e021c */
[----:B------:R-:W-:Y:S02]  /*08b0*/  IADD3 R20, PT, PT, R21, R17, R22 ;  /* 0x0000001115147210 */ /* 0x000fe40007ffe016 */
[----:B------:R-:W-:Y:S02]  /*08c0*/  SHF.R.U32.HI R17, RZ, 0x6, R4 ;  /* 0x00000006ff117819 */ /* 0x000fe40000011604 */
[C---:B------:R-:W-:Y:S01]  /*08d0*/  IADD3 R25, PT, PT, R16.reuse, R25, R21 ;  /* 0x0000001910197210 */ /* 0x040fe20007ffe015 */
[----:B------:R-:W-:Y:S01]  /*08e0*/  IMAD.IADD R16, R16, 0x1, R23 ;  /* 0x0000000110107824 */ /* 0x000fe200078e0217 */
[----:B------:R-:W-:Y:S02]  /*08f0*/  SHF.R.U32.HI R21, RZ, 0x8, R2 ;  /* 0x00000008ff157819 */ /* 0x000fe40000011602 */
[----:B------:R-:W-:Y:S01]  /*0900*/  LOP3.LUT R28, R17, 0x1, RZ, 0xc0, !PT ;  /* 0x00000001111c7812 */ /* 0x000fe200078ec0ff */
[----:B------:R-:W-:Y:S01]  /*0910*/  IMAD.IADD R25, R18, 0x1, R25 ;  /* 0x0000000112197824 */ /* 0x000fe200078e0219 */
[----:B------:R-:W-:-:S02]  /*0920*/  SHF.R.U32.HI R23, RZ, 0x7, R4 ;  /* 0x00000007ff177819 */ /* 0x000fc40000011604 */
[C---:B------:R-:W-:Y:S02]  /*0930*/  ISETP.NE.AND P1, PT, R14.reuse, 0x3, PT ;  /* 0x000000030e00780c */ /* 0x040fe40003f25270 */
[----:B------:R-:W-:Y:S02]  /*0940*/  LOP3.LUT R14, R14, 0xfffffffe, RZ, 0xc0, !PT ;  /* 0xfffffffe0e0e7812 */ /* 0x000fe400078ec0ff */
[----:B------:R-:W-:Y:S02]  /*0950*/  SHF.R.U32.HI R11, RZ, 0x7, R6 ;  /* 0x00000007ff0b7819 */ /* 0x000fe40000011606 */
[----:B------:R-:W-:Y:S02]  /*0960*/  LOP3.LUT R17, R21, 0x1, RZ, 0xc0, !PT ;  /* 0x0000000115117812 */ /* 0x000fe400078ec0ff */
[----:B------:R-:W-:Y:S02]  /*0970*/  ISETP.NE.U32.AND.EX P0, PT, RZ, RZ, PT, P0 ;  /* 0x000000ffff00720c */ /* 0x000fe40003f05100 */
[C---:B------:R-:W-:Y:S01]  /*0980*/  IADD3 R21, PT, PT, R19.reuse, R26, R28 ;  /* 0x0000001a13157210 */ /* 0x040fe20007ffe01c */
[----:B------:R-:W-:Y:S01]  /*0990*/  IMAD.IADD R19, R19, 0x1, R24 ;  /* 0x0000000113137824 */ /* 0x000fe200078e0218 */
[----:B------:R-:W-:-:S02]  /*09a0*/  LOP3.LUT R23, R23, 0x1, RZ, 0xc0, !PT ;  /* 0x0000000117177812 */ /* 0x000fc400078ec0ff */
[----:B------:R-:W-:Y:S02]  /*09b0*/  SHF.R.U32.HI R24, RZ, 0x8, R6 ;  /* 0x00000008ff187819 */ /* 0x000fe40000011606 */
[----:B------:R-:W-:Y:S02]  /*09c0*/  ISETP.NE.AND P2, PT, R14, 0x2, PT ;  /* 0x000000020e00780c */ /* 0x000fe40003f45270 */
[----:B------:R-:W-:Y:S02]  /*09d0*/  LOP3.LUT R11, R11, 0x1, RZ, 0xc0, !PT ;  /* 0x000000010b0b7812 */ /* 0x000fe400078ec0ff */
[----:B------:R-:W-:Y:S02]  /*09e0*/  LOP3.LUT R14, R15, 0xfffffffe, RZ, 0xc0, !PT ;  /* 0xfffffffe0f0e7812 */ /* 0x000fe400078ec0ff */
[----:B------:R-:W-:Y:S02]  /*09f0*/  IADD3 R20, PT, PT, R18, R20, R23 ;  /* 0x0000001412147210 */ /* 0x000fe40007ffe017 */
[----:B------:R-:W-:-:S02]  /*0a00*/  SHF.R.U32.HI R27, RZ, 0x9, R2 ;  /* 0x00000009ff1b7819 */ /* 0x000fc40000011602 */
[----:B------:R-:W-:Y:S01]  /*0a10*/  LOP3.LUT R18, R24, 0x1, RZ, 0xc0, !PT ;  /* 0x0000000118127812 */ /* 0x000fe200078ec0ff */
[----:B------:R-:W-:Y:S01]  /*0a20*/  IMAD.IADD R20, R11, 0x1, R20 ;  /* 0x000000010b147824 */ /* 0x000fe200078e0214 */
[----:B------:R-:W-:Y:S02]  /*0a30*/  IADD3 R13, PT, PT, R13, R11, R22 ;  /* 0x0000000b0d0d7210 */ /* 0x000fe40007ffe016 */
[----:B------:R-:W-:Y:S02]  /*0a40*/  SHF.R.U32.HI R26, RZ, 0x8, R4 ;  /* 0x00000008ff1a7819 */ /* 0x000fe40000011604 */
[----:B------:R-:W-:Y:S02]  /*0a50*/  ISETP.NE.AND P6, PT, R14, 0x2, PT ;  /* 0x000000020e00780c */ /* 0x000fe40003fc5270 */
[----:B------:R-:W-:Y:S02]  /*0a60*/  LOP3.LUT P4, RZ, R4, 0x2, RZ, 0xc0, !PT ;  /* 0x0000000204ff7812 */ /* 0x000fe4000788c0ff */
[----:B------:R-:W-:-:S02]  /*0a70*/  SEL R14, RZ, 0xffffffff, P1 ;  /* 0xffffffffff0e7807 */ /* 0x000fc40000800000 */
[----:B------:R-:W-:Y:S02]  /*0a80*/  LOP3.LUT P1, RZ, R4, 0x4, RZ, 0xc0, !PT ;  /* 0x0000000404ff7812 */ /* 0x000fe4000782c0ff */
[----:B------:R-:W-:Y:S02]  /*0a90*/  LOP3.LUT R24, R27, 0x1, RZ, 0xc0, !PT ;  /* 0x000000011b187812 */ /* 0x000fe400078ec0ff */
[--C-:B------:R-:W-:Y:S02]  /*0aa0*/  IADD3 R22, PT, PT, R22, R18, R17.reuse ;  /* 0x0000001216167210 */ /* 0x100fe40007ffe011 */
[----:B------:R-:W-:Y:S02]  /*0ab0*/  IADD3 R13, PT, PT, R28, R13, R17 ;  /* 0x0000000d1c0d7210 */ /* 0x000fe40007ffe011 */
[----:B------:R-:W-:Y:S02]  /*0ac0*/  LOP3.LUT R26, R26, 0x1, RZ, 0xc0, !PT ;  /* 0x000000011a1a7812 */ /* 0x000fe400078ec0ff */
[----:B------:R-:W-:-:S02]  /*0ad0*/  ISETP.NE.AND P5, PT, R15, 0x3, PT ;  /* 0x000000030f00780c */ /* 0x000fc40003fa5270 */
[----:B------:R-:W-:Y:S02]  /*0ae0*/  @!P0 SEL R14, RZ, 0xffffffff, P2 ;  /* 0xffffffffff0e8807 */ /* 0x000fe40001000000 */
[----:B------:R-:W-:Y:S02]  /*0af0*/  ISETP.NE.AND P3, PT, R16, 0x3, PT ;  /* 0x000000031000780c */ /* 0x000fe40003f65270 */
[----:B------:R-:W-:Y:S02]  /*0b00*/  LOP3.LUT P0, RZ, R4, 0x8, RZ, 0xc0, !PT ;  /* 0x0000000804ff7812 */ /* 0x000fe4000780c0ff */
[----:B------:R-:W-:Y:S01]  /*0b10*/  IADD3 R22, PT, PT, R23, R22, R24 ;  /* 0x0000001617167210 */ /* 0x000fe20007ffe018 */
[----:B------:R-:W-:Y:S01]  /*0b20*/  IMAD.IADD R23, R12, 0x1, R21 ;  /* 0x000000010c177824 */ /* 0x000fe200078e0215 */
[----:B------:R-:W-:Y:S02]  /*0b30*/  LOP3.LUT R16, R16, 0xfffffffe, RZ, 0xc0, !PT ;  /* 0xfffffffe10107812 */ /* 0x000fe400078ec0ff */
[----:B------:R-:W-:-:S02]  /*0b40*/  IADD3 R13, PT, PT, R12, R13, R26 ;  /* 0x0000000d0c0d7210 */ /* 0x000fc40007ffe01a */
[----:B------:R-:W-:Y:S02]  /*0b50*/  SHF.R.U32.HI R12, RZ, 0x9, R6 ;  /* 0x00000009ff0c7819 */ /* 0x000fe40000011606 */
[----:B------:R-:W-:Y:S02]  /*0b60*/  SEL R15, RZ, 0xffffffff, P5 ;  /* 0xffffffffff0f7807 */ /* 0x000fe40002800000 */
[C---:B------:R-:W-:Y:S02]  /*0b70*/  ISETP.NE.AND P5, PT, R19.reuse, 0x3, PT ;  /* 0x000000031300780c */ /* 0x040fe40003fa5270 */
[----:B------:R-:W-:Y:S02]  /*0b80*/  ISETP.NE.AND P2, PT, R16, 0x2, PT ;  /* 0x000000021000780c */ /* 0x000fe40003f45270 */
[----:B------:R-:W-:Y:S02]  /*0b90*/  LOP3.LUT R19, R19, 0xfffffffe, RZ, 0xc0, !PT ;  /* 0xfffffffe13137812 */ /* 0x000fe400078ec0ff */
[----:B------:R-:W-:-:S02]  /*0ba0*/  LOP3.LUT R12, R12, 0x1, RZ, 0xc0, !PT ;  /* 0x000000010c0c7812 */ /* 0x000fc400078ec0ff */
[----:B------:R-:W-:Y:S02]  /*0bb0*/  SEL R16, RZ, 0xffffffff, P3 ;  /* 0xffffffffff107807 */ /* 0x000fe40001800000 */
[----:B------:R-:W-:Y:S02]  /*0bc0*/  @P4 SEL R15, RZ, 0xffffffff, P6 ;  /* 0xffffffffff0f4807 */ /* 0x000fe40003000000 */
[----:B------:R-:W-:Y:S02]  /*0bd0*/  ISETP.NE.AND P6, PT, R19, 0x2, PT ;  /* 0x000000021300780c */ /* 0x000fe40003fc5270 */
[----:B------:R-:W-:Y:S02]  /*0be0*/  @P1 SEL R16, RZ, 0xffffffff, P2 ;  /* 0xffffffffff101807 */ /* 0x000fe40001000000 */
[----:B------:R-:W-:Y:S02]  /*0bf0*/  LOP3.LUT P2, RZ, R4, 0x10, RZ, 0xc0, !PT ;  /* 0x0000001004ff7812 */ /* 0x000fe4000784c0ff */
[----:B------:R-:W-:-:S02]  /*0c00*/  IADD3 R27, PT, PT, R17, R12, R24 ;  /* 0x0000000c111b7210 */ /* 0x000fc40007ffe018 */
[C---:B------:R-:W-:Y:S02]  /*0c10*/  ISETP.NE.AND P3, PT, R25.reuse, 0x3, PT ;  /* 0x000000031900780c */ /* 0x040fe40003f65270 */
[----:B------:R-:W-:Y:S02]  /*0c20*/  SEL R17, RZ, 0xffffffff, P5 ;  /* 0xffffffffff117807 */ /* 0x000fe40002800000 */
[----:B------:R-:W-:Y:S02]  /*0c30*/  @P0 SEL R17, RZ, 0xffffffff, P6 ;  /* 0xffffffffff110807 */ /* 0x000fe40003000000 */
[----:B------:R-:W-:Y:S02]  /*0c40*/  LOP3.LUT P0, RZ, R4, 0x20, RZ, 0xc0, !PT ;  /* 0x0000002004ff7812 */ /* 0x000fe4000780c0ff */
[----:B------:R-:W-:Y:S02]  /*0c50*/  LOP3.LUT R25, R25, 0xfffffffe, RZ, 0xc0, !PT ;  /* 0xfffffffe19197812 */ /* 0x000fe400078ec0ff */
[----:B------:R-:W-:-:S02]  /*0c60*/  SEL R19, RZ, 0xffffffff, P3 ;  /* 0xffffffffff137807 */ /* 0x000fc40001800000 */
[----:B------:R-:W-:Y:S02]  /*0c70*/  LOP3.LUT P3, RZ, R4, 0x40, RZ, 0xc0, !PT ;  /* 0x0000004004ff7812 */ /* 0x000fe4000786c0ff */
[----:B------:R-:W-:Y:S02]  /*0c80*/  ISETP.NE.AND P1, PT, R23, 0x3, PT ;  /* 0x000000031700780c */ /* 0x000fe40003f25270 */
[----:B------:R-:W-:Y:S02]  /*0c90*/  ISETP.NE.AND P4, PT, R25, 0x2, PT ;  /* 0x000000021900780c */ /* 0x000fe40003f85270 */
[----:B------:R-:W-:Y:S02]  /*0ca0*/  LOP3.LUT R23, R23, 0xfffffffe, RZ, 0xc0, !PT ;  /* 0xfffffffe17177812 */ /* 0x000fe400078ec0ff */
[----:B------:R-:W-:Y:S02]  /*0cb0*/  ISETP.NE.AND P6, PT, R20, 0x3, PT ;  /* 0x000000031400780c */ /* 0x000fe40003fc5270 */
[----:B------:R-:W-:-:S02]  /*0cc0*/  LOP3.LUT R15, R15, 0x1, RZ, 0xc0, !PT ;  /* 0x000000010f0f7812 */ /* 0x000fc400078ec0ff */
[----:B------:R-:W-:Y:S02]  /*0cd0*/  LOP3.LUT R20, R20, 0xfffffffe, RZ, 0xc0, !PT ;  /* 0xfffffffe14147812 */ /* 0x000fe400078ec0ff */
[----:B------:R-:W-:Y:S02]  /*0ce0*/  ISETP.NE.AND P5, PT, R23, 0x2, PT ;  /* 0x000000021700780c */ /* 0x000fe40003fa5270 */
[----:B------:R-:W-:Y:S02]  /*0cf0*/  @P2 SEL R19, RZ, 0xffffffff, P4 ;  /* 0xffffffffff132807 */ /* 0x000fe40002000000 */
[----:B------:R-:W-:Y:S02]  /*0d00*/  LOP3.LUT R16, R16, 0x1, RZ, 0xc0, !PT ;  /* 0x0000000110107812 */ /* 0x000fe400078ec0ff */
[----:B------:R-:W-:Y:S02]  /*0d10*/  ISETP.NE.U32.AND P2, PT, R15, 0x1, PT ;  /* 0x000000010f00780c */ /* 0x000fe40003f45070 */
[----:B------:R-:W-:-:S02]  /*0d20*/  ISETP.NE.AND P4, PT, R20, 0x2, PT ;  /* 0x000000021400780c */ /* 0x000fc40003f85270 */
[----:B------:R-:W-:Y:S02]  /*0d30*/  SEL R15, RZ, 0xffffffff, P1 ;  /* 0xffffffffff0f7807 */ /* 0x000fe40000800000 */
[----:B------:R-:W-:Y:S02]  /*0d40*/  LOP3.LUT R19, R19, 0x1, RZ, 0xc0, !PT ;  /* 0x0000000113137812 */ /* 0x000fe400078ec0ff */
[----:B------:R-:W-:Y:S02]  /*0d50*/  @P0 SEL R15, RZ, 0xffffffff, P5 ;  /* 0xffffffffff0f0807 */ /* 0x000fe40002800000 */
[----:B------:R-:W-:Y:S02]  /*0d60*/  ISETP.NE.U32.AND P1, PT, R16, 0x1, PT ;  /* 0x000000011000780c */ /* 0x000fe40003f25070 */
[----:B------:R-:W-:Y:S02]  /*0d70*/  LOP3.LUT R17, R17, 0x1, RZ, 0xc0, !PT ;  /* 0x0000000111117812 */ /* 0x000fe400078ec0ff */
[----:B------:R-:W-:-:S02]  /*0d80*/  SEL R16, RZ, 0xffffffff, P6 ;  /* 0xffffffffff107807 */ /* 0x000fc40003000000 */
[----:B------:R-:W-:Y:S02]  /*0d90*/  @P3 SEL R16, RZ, 0xffffffff, P4 ;  /* 0xffffffffff103807 */ /* 0x000fe40002000000 */
[----:B------:R-:W-:Y:S02]  /*0da0*/  ISETP.NE.U32.AND P0, PT, R19, 0x1, PT ;  /* 0x000000011300780c */ /* 0x000fe40003f05070 */
[----:B------:R-:W-:Y:S02]  /*0db0*/  LOP3.LUT R20, R14, 0x1, RZ, 0xc0, !PT ;  /* 0x000000010e147812 */ /* 0x000fe400078ec0ff */
[----:B------:R-:W-:Y:S02]  /*0dc0*/  LOP3.LUT R15, R15, 0x1, RZ, 0xc0, !PT ;  /* 0x000000010f0f7812 */ /* 0x000fe400078ec0ff */
[----:B------:R-:W-:Y:S02]  /*0dd0*/  SEL R19, RZ, 0x2, P2 ;  /* 0x00000002ff137807 */ /* 0x000fe40001000000 */
[----:B------:R-:W-:-:S02]  /*0de0*/  SEL R14, RZ, 0x4, P1 ;  /* 0x00000004ff0e7807 */ /* 0x000fc40000800000 */
[----:B------:R-:W-:Y:S02]  /*0df0*/  ISETP.NE.U32.AND P6, PT, R17, 0x1, PT ;  /* 0x000000011100780c */ /* 0x000fe40003fc5070 */
[----:B------:R-:W-:Y:S02]  /*0e00*/  LOP3.LUT R16, R16, 0x1, RZ, 0xc0, !PT ;  /* 0x0000000110107812 */ /* 0x000fe400078ec0ff */
[----:B------:R-:W-:Y:S02]  /*0e10*/  ISETP.NE.U32.AND P1, PT, R15, 0x1, PT ;  /* 0x000000010f00780c */ /* 0x000fe40003f25070 */
[----:B------:R-:W-:Y:S02]  /*0e20*/  LOP3.LUT R15, R14, R19, R20, 0xfe, !PT ;  /* 0x000000130e0f7212 */ /* 0x000fe400078efe14 */
[----:B------:R-:W-:Y:S02]  /*0e30*/  SHF.R.U32.HI R21, RZ, 0xa, R2 ;  /* 0x0000000aff157819 */ /* 0x000fe40000011602 */
[----:B------:R-:W-:-:S02]  /*0e40*/  SHF.R.U32.HI R17, RZ, 0xa, R6 ;  /* 0x0000000aff117819 */ /* 0x000fc40000011606 */
[----:B------:R-:W-:Y:S02]  /*0e50*/  SEL R14, RZ, 0x8, P6 ;  /* 0x00000008ff0e7807 */ /* 0x000fe40003000000 */
[----:B------:R-:W-:Y:S02]  /*0e60*/  SEL R19, RZ, 0x10, P0 ;  /* 0x00000010ff137807 */ /* 0x000fe40000000000 */
[----:B------:R-:W-:Y:S02]  /*0e70*/  ISETP.NE.U32.AND P2, PT, R16, 0x1, PT ;  /* 0x000000011000780c */ /* 0x000fe40003f45070 */
[----:B------:R-:W-:Y:S02]  /*0e80*/  LOP3.LUT R21, R21, 0x1, RZ, 0xc0, !PT ;  /* 0x0000000115157812 */ /* 0x000fe400078ec0ff */
[----:B------:R-:W-:Y:S02]  /*0e90*/  SHF.R.U32.HI R25, RZ, 0x9, R4 ;  /* 0x00000009ff197819 */ /* 0x000fe40000011604 */
[----:B------:R-:W-:-:S02]  /*0ea0*/  SHF.R.U32.HI R16, RZ, 0xb, R2 ;  /* 0x0000000bff107819 */ /* 0x000fc40000011602 */
[----:B------:R-:W-:Y:S02]  /*0eb0*/  LOP3.LUT R17, R17, 0x1, RZ, 0xc0, !PT ;  /* 0x0000000111117812 */ /* 0x000fe400078ec0ff */
[----:B------:R-:W-:Y:S02]  /*0ec0*/  LOP3.LUT R19, R19, R14, R15, 0xfe, !PT ;  /* 0x0000000e13137212 */ /* 0x000fe400078efe0f */
[----:B------:R-:W-:Y:S02]  /*0ed0*/  SEL R14, RZ, 0x20, P1 ;  /* 0x00000020ff0e7807 */ /* 0x000fe40000800000 */
[----:B------:R-:W-:Y:S02]  /*0ee0*/  SEL R15, RZ, 0x40, P2 ;  /* 0x00000040ff0f7807 */ /* 0x000fe40001000000 */
[----:B------:R-:W-:Y:S02]  /*0ef0*/  LOP3.LUT R25, R25, 0x1, RZ, 0xc0, !PT ;  /* 0x0000000119197812 */ /* 0x000fe400078ec0ff */
[----:B------:R-:W-:-:S02]  /*0f00*/  LOP3.LUT R16, R16, 0x1, RZ, 0xc0, !PT ;  /* 0x0000000110107812 */ /* 0x000fc400078ec0ff */
[----:B------:R-:W-:Y:S02]  /*0f10*/  IADD3 R29, PT, PT, R24, R17, R21 ;  /* 0x00000011181d7210 */ /* 0x000fe40007ffe015 */
[----:B------:R-:W-:Y:S02]  /*0f20*/  LOP3.LUT R15, R15, R14, R19, 0xfe, !PT ;  /* 0x0000000e0f0f7212 */ /* 0x000fe400078efe13 */
[----:B------:R-:W-:Y:S02]  /*0f30*/  SHF.R.U32.HI R14, RZ, 0xb, R6 ;  /* 0x0000000bff0e7819 */ /* 0x000fe40000011606 */
[----:B------:R-:W-:Y:S02]  /*0f40*/  SHF.R.U32.HI R24, RZ, 0xc, R2 ;  /* 0x0000000cff187819 */ /* 0x000fe40000011602 */
[----:B------:R-:W-:Y:S02]  /*0f50*/  SHF.R.U32.HI R19, RZ, 0xc, R6 ;  /* 0x0000000cff137819 */ /* 0x000fe40000011606 */
[----:B------:R-:W-:-:S02]  /*0f60*/  IADD3 R29, PT, PT, R25, R29, R16 ;  /* 0x0000001d191d7210 */ /* 0x000fc40007ffe010 */
[----:B------:R-:W-:Y:S02]  /*0f70*/  IADD3 R25, PT, PT, R11, R22, R25 ;  /* 0x000000160b197210 */ /* 0x000fe40007ffe019 */
[--C-:B------:R-:W-:Y:S02]  /*0f80*/  SHF.R.U32.HI R11, RZ, 0xa, R4.reuse ;  /* 0x0000000aff0b7819 */ /* 0x100fe40000011604 */
[----:B------:R-:W-:Y:S02]  /*0f90*/  LOP3.LUT R14, R14, 0x1, RZ, 0xc0, !PT ;  /* 0x000000010e0e7812 */ /* 0x000fe400078ec0ff */
[----:B------:R-:W-:Y:S02]  /*0fa0*/  LOP3.LUT R24, R24, 0x1, RZ, 0xc0, !PT ;  /* 0x0000000118187812 */ /* 0x000fe400078ec0ff */
[----:B------:R-:W-:Y:S02]  /*0fb0*/  SHF.R.U32.HI R20, RZ, 0xb, R4 ;  /* 0x0000000bff147819 */ /* 0x000fe40000011604 */
[----:B------:R-:W-:-:S02]  /*0fc0*/  LOP3.LUT R19, R19, 0x1, RZ, 0xc0, !PT ;  /* 0x0000000113137812 */ /* 0x000fc400078ec0ff */
[----:B------:R-:W-:Y:S02]  /*0fd0*/  SHF.R.U32.HI R23, RZ, 0xd, R2 ;  /* 0x0000000dff177819 */ /* 0x000fe40000011602 */
[----:B------:R-:W-:Y:S02]  /*0fe0*/  IADD3 R27, PT, PT, R26, R27, R21 ;  /* 0x0000001b1a1b7210 */ /* 0x000fe40007ffe015 */
[----:B------:R-:W-:Y:S02]  /*0ff0*/  LOP3.LUT R11, R11, 0x1, RZ, 0xc0, !PT ;  /* 0x000000010b0b7812 */ /* 0x000fe400078ec0ff */
[----:B------:R-:W-:Y:S02]  /*1000*/  IADD3 R28, PT, PT, R21, R14, R16 ;  /* 0x0000000e151c7210 */ /* 0x000fe40007ffe010 */
[----:B------:R-:W-:Y:S02]  /*1010*/  LOP3.LUT R20, R20, 0x1, RZ, 0xc0, !PT ;  /* 0x0000000114147812 */ /* 0x000fe400078ec0ff */
[----:B------:R-:W-:-:S02]  /*1020*/  LOP3.LUT R23, R23, 0x1, RZ, 0xc0, !PT ;  /* 0x0000000117177812 */ /* 0x000fc400078ec0ff */
[--C-:B------:R-:W-:Y:S02]  /*1030*/  IADD3 R21, PT, PT, R16, R19, R24.reuse ;  /* 0x0000001310157210 */ /* 0x100fe40007ffe018 */
[----:B------:R-:W-:Y:S02]  /*1040*/  IADD3 R28, PT, PT, R11, R28, R24 ;  /* 0x0000001c0b1c7210 */ /* 0x000fe40007ffe018 */
[C---:B------:R-:W-:Y:S01]  /*1050*/  IADD3 R16, PT, PT, R18.reuse, R27, R11 ;  /* 0x0000001b12107210 */ /* 0x040fe20007ffe00b */
[----:B------:R-:W-:Y:S01]  /*1060*/  IMAD.IADD R18, R18, 0x1, R13 ;  /* 0x0000000112127824 */ /* 0x000fe200078e020d */
[----:B------:R-:W-:Y:S02]  /*1070*/  IADD3 R21, PT, PT, R20, R21, R23 ;  /* 0x0000001514157210 */ /* 0x000fe40007ffe017 */
[C---:B------:R-:W-:Y:S01]  /*1080*/  IADD3 R11, PT, PT, R12.reuse, R29, R20 ;  /* 0x0000001d0c0b7210 */ /* 0x040fe20007ffe014 */
[----:B------:R-:W-:Y:S01]  /*1090*/  IMAD.IADD R16, R17, 0x1, R16 ;  /* 0x0000000111107824 */ /* 0x000fe200078e0210 */
[----:B------:R-:W-:Y:S01]  /*10a0*/  SHF.R.U32.HI R20, RZ, 0xd, R6 ;  /* 0x0000000dff147819 */ /* 0x000fe20000011606 */
[----:B------:R-:W-:Y:S01]  /*10b0*/  IMAD.IADD R12, R12, 0x1, R25 ;  /* 0x000000010c0c7824 */ /* 0x000fe200078e0219 */
[----:B------:R-:W-:-:S02]  /*10c0*/  SHF.R.U32.HI R13, RZ, 0xc, R4 ;  /* 0x0000000cff0d7819 */ /* 0x000fc40000011604 */
[----:B------:R-:W-:Y:S02]  /*10d0*/  LOP3.LUT R20, R20, 0x1, RZ, 0xc0, !PT ;  /* 0x0000000114147812 */ /* 0x000fe400078ec0ff */
[----:B------:R-:W-:Y:S02]  /*10e0*/  SHF.R.U32.HI R22, RZ, 0xe, R2 ;  /* 0x0000000eff167819 */ /* 0x000fe40000011602 */
[----:B------:R-:W-:Y:S02]  /*10f0*/  LOP3.LUT R13, R13, 0x1, RZ, 0xc0, !PT ;  /* 0x000000010d0d7812 */ /* 0x000fe400078ec0ff */
[----:B------:R-:W-:Y:S02]  /*1100*/  LOP3.LUT R22, R22, 0x1, RZ, 0xc0, !PT ;  /* 0x0000000116167812 */ /* 0x000fe400078ec0ff */
[----:B------:R-:W-:Y:S02]  /*1110*/  IADD3 R26, PT, PT, R24, R20, R23 ;  /* 0x00000014181a7210 */ /* 0x000fe40007ffe017 */
[----:B------:R-:W-:-:S02]  /*1120*/  IADD3 R24, PT, PT, R17, R28, R13 ;  /* 0x0000001c11187210 */ /* 0x000fc40007ffe00d */
[----:B------:R-:W-:Y:S02]  /*1130*/  IADD3 R26, PT, PT, R13, R26, R22 ;  /* 0x0000001a0d1a7210 */ /* 0x000fe40007ffe016 */
[----:B------:R-:W-:Y:S01]  /*1140*/  SHF.R.U32.HI R13, RZ, 0xe, R6 ;  /* 0x0000000eff0d7819 */ /* 0x000fe20000011606 */
[----:B------:R-:W-:Y:S01]  /*1150*/  IMAD.IADD R24, R19, 0x1, R24 ;  /* 0x0000000113187824 */ /* 0x000fe200078e0218 */
[----:B------:R-:W-:Y:S02]  /*1160*/  SHF.R.U32.HI R25, RZ, 0xf, R2 ;  /* 0x0000000fff197819 */ /* 0x000fe40000011602 */
[----:B------:R-:W-:Y:S02]  /*1170*/  LOP3.LUT R17, R13, 0x1, RZ, 0xc0, !PT ;  /* 0x000000010d117812 */ /* 0x000fe400078ec0ff */
[----:B------:R-:W-:Y:S02]  /*1180*/  SHF.R.U32.HI R13, RZ, 0xd, R4 ;  /* 0x0000000dff0d7819 */ /* 0x000fe40000011604 */
[----:B------:R-:W-:-:S02]  /*1190*/  IADD3 R23, PT, PT, R23, R17, R22 ;  /* 0x0000001117177210 */ /* 0x000fc40007ffe016 */
[----:B------:R-:W-:Y:S02]  /*11a0*/  LOP3.LUT R28, R13, 0x1, RZ, 0xc0, !PT ;  /* 0x000000010d1c7812 */ /* 0x000fe400078ec0ff */
[----:B------:R-:W-:Y:S02]  /*11b0*/  LOP3.LUT R13, R25, 0x1, RZ, 0xc0, !PT ;  /* 0x00000001190d7812 */ /* 0x000fe400078ec0ff */
[C---:B------:R-:W-:Y:S01]  /*11c0*/  IADD3 R21, PT, PT, R14.reuse, R21, R28 ;  /* 0x000000150e157210 */ /* 0x040fe20007ffe01c */
[----:B------:R-:W-:Y:S01]  /*11d0*/  IMAD.IADD R14, R14, 0x1, R11 ;  /* 0x000000010e0e7824 */ /* 0x000fe200078e020b */
[--C-:B------:R-:W-:Y:S02]  /*11e0*/  SHF.R.U32.HI R11, RZ, 0xf, R4.reuse ;  /* 0x0000000fff0b7819 */ /* 0x100fe40000011604 */
[----:B------:R-:W-:Y:S01]  /*11f0*/  IADD3 R23, PT, PT, R28, R23, R13 ;  /* 0x000000171c177210 */ /* 0x000fe20007ffe00d */
[----:B------:R-:W-:Y:S01]  /*1200*/  IMAD.IADD R21, R20, 0x1, R21 ;  /* 0x0000000114157824 */ /* 0x000fe200078e0215 */
[----:B------:R-:W-:-:S02]  /*1210*/  SHF.R.U32.HI R28, RZ, 0xe, R4 ;  /* 0x0000000eff1c7819 */ /* 0x000fc40000011604 */
[----:B------:R-:W-:Y:S02]  /*1220*/  LOP3.LUT R11, R11, 0x1, RZ, 0xc0, !PT ;  /* 0x000000010b0b7812 */ /* 0x000fe400078ec0ff */
[----:B------:R-:W-:Y:S02]  /*1230*/  LOP3.LUT R28, R28, 0x1, RZ, 0xc0, !PT ;  /* 0x000000011c1c7812 */ /* 0x000fe400078ec0ff */
[----:B------:R-:W-:Y:S02]  /*1240*/  IADD3 R23, PT, PT, R20, R23, R11 ;  /* 0x0000001714177210 */ /* 0x000fe40007ffe00b */
[----:B------:R-:W-:Y:S02]  /*1250*/  SHF.R.U32.HI R20, RZ, 0xf, R6 ;  /* 0x0000000fff147819 */ /* 0x000fe40000011606 */
[----:B------:R-:W-:Y:S02]  /*1260*/  IADD3 R26, PT, PT, R19, R26, R28 ;  /* 0x0000001a131a7210 */ /* 0x000fe40007ffe01c */
[----:B------:R-:W-:-:S02]  /*1270*/  LOP3.LUT R20, R20, 0x1, RZ, 0xc0, !PT ;  /* 0x0000000114147812 */ /* 0x000fc400078ec0ff */
[----:B------:R-:W-:Y:S02]  /*1280*/  SHF.R.U32.HI R19, RZ, 0x10, R2 ;  /* 0x00000010ff137819 */ /* 0x000fe40000011602 */
[----:B------:R-:W-:Y:S01]  /*1290*/  IADD3 R22, PT, PT, R22, R20, R13 ;  /* 0x0000001416167210 */ /* 0x000fe20007ffe00d */
[----:B------:R-:W-:Y:S01]  /*12a0*/  IMAD.IADD R23, R20, 0x1, R23 ;  /* 0x0000000114177824 */ /* 0x000fe200078e0217 */
[----:B------:R-:W-:Y:S02]  /*12b0*/  LOP3.LUT R19, R19, 0x1, RZ, 0xc0, !PT ;  /* 0x0000000113137812 */ /* 0x000fe400078ec0ff */
[----:B------:R-:W-:Y:S02]  /*12c0*/  LOP3.LUT P2, RZ, R4, 0x80, RZ, 0xc0, !PT ;  /* 0x0000008004ff7812 */ /* 0x000fe4000784c0ff */
[----:B------:R-:W-:Y:S02]  /*12d0*/  IADD3 R25, PT, PT, R28, R22, R19 ;  /* 0x000000161c197210 */ /* 0x000fe40007ffe013 */
[----:B------:R-:W-:-:S02]  /*12e0*/  SHF.R.U32.HI R28, RZ, 0x10, R4 ;  /* 0x00000010ff1c7819 */ /* 0x000fc40000011604 */
[----:B------:R-:W-:Y:S02]  /*12f0*/  LOP3.LUT R22, R18, 0xfffffffe, RZ, 0xc0, !PT ;  /* 0xfffffffe12167812 */ /* 0x000fe400078ec0ff */
[----:B------:R-:W-:Y:S02]  /*1300*/  LOP3.LUT R28, R28, 0x1, RZ, 0xc0, !PT ;  /* 0x000000011c1c7812 */ /* 0x000fe400078ec0ff */
[----:B------:R-:W-:Y:S02]  /*1310*/  ISETP.NE.AND P0, PT, R12, 0x3, PT ;  /* 0x000000030c00780c */ /* 0x000fe40003f05270 */
[----:B------:R-:W-:Y:S02]  /*1320*/  LOP3.LUT P6, RZ, R4, 0x100, RZ, 0xc0, !PT ;  /* 0x0000010004ff7812 */ /* 0x000fe400078cc0ff */
[----:B------:R-:W-:Y:S02]  /*1330*/  LOP3.LUT R12, R12, 0xfffffffe, RZ, 0xc0, !PT ;  /* 0xfffffffe0c0c7812 */ /* 0x000fe400078ec0ff */
[----:B------:R-:W-:-:S02]  /*1340*/  ISETP.NE.AND P5, PT, R18, 0x3, PT ;  /* 0x000000031200780c */ /* 0x000fc40003fa5270 */
[C---:B------:R-:W-:Y:S01]  /*1350*/  IADD3 R18, PT, PT, R17.reuse, R25, R28 ;  /* 0x0000001911127210 */ /* 0x040fe20007ffe01c */
[----:B------:R-:W-:Y:S01]  /*1360*/  IMAD.IADD R17, R17, 0x1, R26 ;  /* 0x0000000111117824 */ /* 0x000fe200078e021a */
[----:B------:R-:W-:Y:S02]  /*1370*/  ISETP.NE.AND P1, PT, R22, 0x2, PT ;  /* 0x000000021600780c */ /* 0x000fe40003f25270 */
[----:B------:R-:W-:Y:S02]  /*1380*/  SEL R25, RZ, 0xffffffff, P0 ;  /* 0xffffffffff197807 */ /* 0x000fe40000000000 */
[----:B------:R-:W-:Y:S02]  /*1390*/  ISETP.NE.AND P3, PT, R12, 0x2, PT ;  /* 0x000000020c00780c */ /* 0x000fe40003f65270 */
[----:B------:R-:W-:Y:S02]  /*13a0*/  LOP3.LUT P0, RZ, R4, 0x400, RZ, 0xc0, !PT ;  /* 0x0000040004ff7812 */ /* 0x000fe4000780c0ff */
[----:B------:R-:W-:-:S02]  /*13b0*/  ISETP.NE.AND P4, PT, R16, 0x3, PT ;  /* 0x000000031000780c */ /* 0x000fc40003f85270 */
[----:B------:R-:W-:Y:S02]  /*13c0*/  LOP3.LUT R12, R16, 0xfffffffe, RZ, 0xc0, !PT ;  /* 0xfffffffe100c7812 */ /* 0x000fe400078ec0ff */
[----:B------:R-:W-:Y:S02]  /*13d0*/  SEL R16, RZ, 0xffffffff, P5 ;  /* 0xffffffffff107807 */ /* 0x000fe40002800000 */
[----:B------:R-:W-:Y:S02]  /*13e0*/  @P2 SEL R16, RZ, 0xffffffff, P1 ;  /* 0xffffffffff102807 */ /* 0x000fe40000800000 */
[----:B------:R-:W-:Y:S02]  /*13f0*/  ISETP.NE.AND P2, PT, R14, 0x3, PT ;  /* 0x000000030e00780c */ /* 0x000fe40003f45270 */
[----:B------:R-:W-:Y:S02]  /*1400*/  LOP3.LUT P1, RZ, R4, 0x200, RZ, 0xc0, !PT ;  /* 0x0000020004ff7812 */ /* 0x000fe4000782c0ff */
[----:B------:R-:W-:-:S02]  /*1410*/  LOP3.LUT R14, R14, 0xfffffffe, RZ, 0xc0, !PT ;  /* 0xfffffffe0e0e7812 */ /* 0x000fc400078ec0ff */
[----:B------:R-:W-:Y:S02]  /*1420*/  @P6 SEL R25, RZ, 0xffffffff, P3 ;  /* 0xffffffffff196807 */ /* 0x000fe40001800000 */
[----:B------:R-:W-:Y:S02]  /*1430*/  ISETP.NE.AND P3, PT, R14, 0x2, PT ;  /* 0x000000020e00780c */ /* 0x000fe40003f65270 */
[----:B------:R-:W-:Y:S02]  /*1440*/  ISETP.NE.AND P5, PT, R12, 0x2, PT ;  /* 0x000000020c00780c */ /* 0x000fe40003fa5270 */
[C---:B------:R-:W-:Y:S02]  /*1450*/  LOP3.LUT R12, R24.reuse, 0xfffffffe, RZ, 0xc0, !PT ;  /* 0xfffffffe180c7812 */ /* 0x040fe400078ec0ff */
[----:B------:R-:W-:Y:S02]  /*1460*/  SEL R14, RZ, 0xffffffff, P2 ;  /* 0xffffffffff0e7807 */ /* 0x000fe40001000000 */
[----:B------:R-:W-:-:S02]  /*1470*/  ISETP.NE.AND P6, PT, R24, 0x3, PT ;  /* 0x000000031800780c */ /* 0x000fc40003fc5270 */
[----:B------:R-:W-:Y:S02]  /*1480*/  @P0 SEL R14, RZ, 0xffffffff, P3 ;  /* 0xffffffffff0e0807 */ /* 0x000fe40001800000 */
[----:B------:R-:W-:Y:S02]  /*1490*/  SEL R24, RZ, 0xffffffff, P4 ;  /* 0xffffffffff187807 */ /* 0x000fe40002000000 */
[C---:B------:R-:W-:Y:S02]  /*14a0*/  ISETP.NE.AND P0, PT, R17.reuse, 0x3, PT ;  /* 0x000000031100780c */ /* 0x040fe40003f05270 */
[----:B------:R-:W-:Y:S02]  /*14b0*/  ISETP.NE.AND P4, PT, R12, 0x2, PT ;  /* 0x000000020c00780c */ /* 0x000fe40003f85270 */
[----:B------:R-:W-:Y:S02]  /*14c0*/  LOP3.LUT R17, R17, 0xfffffffe, RZ, 0xc0, !PT ;  /* 0xfffffffe11117812 */ /* 0x000fe400078ec0ff */
[----:B------:R-:W-:-:S02]  /*14d0*/  SHF.R.U32.HI R22, RZ, 0x10, R6 ;  /* 0x00000010ff167819 */ /* 0x000fc40000011606 */
[----:B------:R-:W-:Y:S02]  /*14e0*/  SHF.R.U32.HI R26, RZ, 0x11, R2 ;  /* 0x00000011ff1a7819 */ /* 0x000fe40000011602 */
[----:B------:R-:W-:Y:S02]  /*14f0*/  SHF.R.U32.HI R12, RZ, 0x11, R6 ;  /* 0x00000011ff0c7819 */ /* 0x000fe40000011606 */
[C---:B------:R-:W-:Y:S02]  /*1500*/  ISETP.NE.AND P2, PT, R21.reuse, 0x3, PT ;  /* 0x000000031500780c */ /* 0x040fe40003f45270 */
[----:B------:R-:W-:Y:S02]  /*1510*/  @P1 SEL R24, RZ, 0xffffffff, P5 ;  /* 0xffffffffff181807 */ /* 0x000fe40002800000 */
[----:B------:R-:W-:Y:S02]  /*1520*/  LOP3.LUT R21, R21, 0xfffffffe, RZ, 0xc0, !PT ;  /* 0xfffffffe15157812 */ /* 0x000fe400078ec0ff */
[----:B------:R-:W-:-:S02]  /*1530*/  LOP3.LUT P5, RZ, R4, 0x800, RZ, 0xc0, !PT ;  /* 0x0000080004ff7812 */ /* 0x000fc400078ac0ff */
[----:B------:R-:W-:Y:S02]  /*1540*/  ISETP.NE.AND P3, PT, R17, 0x2, PT ;  /* 0x000000021100780c */ /* 0x000fe40003f65270 */
[----:B------:R-:W-:Y:S02]  /*1550*/  LOP3.LUT R22, R22, 0x1, RZ, 0xc0, !PT ;  /* 0x0000000116167812 */ /* 0x000fe400078ec0ff */
[----:B------:R-:W-:Y:S02]  /*1560*/  LOP3.LUT R26, R26, 0x1, RZ, 0xc0, !PT ;  /* 0x000000011a1a7812 */ /* 0x000fe400078ec0ff */
[----:B------:R-:W-:Y:S02]  /*1570*/  LOP3.LUT R12, R12, 0x1, RZ, 0xc0, !PT ;  /* 0x000000010c0c7812 */ /* 0x000fe400078ec0ff */
[----:B------:R-:W-:Y:S02]  /*1580*/  SEL R17, RZ, 0xffffffff, P6 ;  /* 0xffffffffff117807 */ /* 0x000fe40003000000 */
[----:B------:R-:W-:-:S02]  /*1590*/  LOP3.LUT P6, RZ, R4, 0x1000, RZ, 0xc0, !PT ;  /* 0x0000100004ff7812 */ /* 0x000fc400078cc0ff */
[----:B------:R-:W-:Y:S02]  /*15a0*/  ISETP.NE.AND P1, PT, R21, 0x2, PT ;  /* 0x000000021500780c */ /* 0x000fe40003f25270 */
[----:B------:R-:W-:Y:S02]  /*15b0*/  IADD3 R13, PT, PT, R13, R22, R19 ;  /* 0x000000160d0d7210 */ /* 0x000fe40007ffe013 */
[----:B------:R-:W-:Y:S02]  /*15c0*/  IADD3 R21, PT, PT, R19, R12, R26 ;  /* 0x0000000c13157210 */ /* 0x000fe40007ffe01a */
[----:B------:R-:W-:Y:S02]  /*15d0*/  LOP3.LUT R19, R16, 0x1, RZ, 0xc0, !PT ;  /* 0x0000000110137812 */ /* 0x000fe400078ec0ff */
[----:B------:R-:W-:Y:S02]  /*15e0*/  SEL R16, RZ, 0xffffffff, P2 ;  /* 0xffffffffff107807 */ /* 0x000fe40001000000 */
[----:B------:R-:W-:-:S02]  /*15f0*/  ISETP.NE.U32.AND P2, PT, R19, 0x1, PT ;  /* 0x000000011300780c */ /* 0x000fc40003f45070 */
[----:B------:R-:W-:Y:S02]  /*1600*/  @P5 SEL R17, RZ, 0xffffffff, P4 ;  /* 0xffffffffff115807 */ /* 0x000fe40002000000 */
[C---:B------:R-:W-:Y:S02]  /*1610*/  ISETP.NE.AND P4, PT, R23.reuse, 0x3, PT ;  /* 0x000000031700780c */ /* 0x040fe40003f85270 */
[----:B------:R-:W-:Y:S02]  /*1620*/  SEL R19, RZ, 0x80, P2 ;  /* 0x00000080ff137807 */ /* 0x000fe40001000000 */
[----:B------:R-:W-:Y:S02]  /*1630*/  LOP3.LUT R23, R23, 0xfffffffe, RZ, 0xc0, !PT ;  /* 0xfffffffe17177812 */ /* 0x000fe400078ec0ff */
[----:B------:R-:W-:Y:S02]  /*1640*/  LOP3.LUT R25, R25, 0x1, RZ, 0xc0, !PT ;  /* 0x0000000119197812 */ /* 0x000fe400078ec0ff */
[----:B------:R-:W-:-:S02]  /*1650*/  @P6 SEL R16, RZ, 0xffffffff, P1 ;  /* 0xffffffffff106807 */ /* 0x000fc40000800000 */
[C---:B------:R-:W-:Y:S02]  /*1660*/  LOP3.LUT P2, RZ, R4.reuse, 0x4000, RZ, 0xc0, !PT ;  /* 0x0000400004ff7812 */ /* 0x040fe4000784c0ff */
[----:B------:R-:W-:Y:S02]  /*1670*/  LOP3.LUT P1, RZ, R4, 0x2000, RZ, 0xc0, !PT ;  /* 0x0000200004ff7812 */ /* 0x000fe4000782c0ff */
[----:B------:R-:W-:Y:S02]  /*1680*/  ISETP.NE.AND P5, PT, R23, 0x2, PT ;  /* 0x000000021700780c */ /* 0x000fe40003fa5270 */
[----:B------:R-:W-:Y:S02]  /*1690*/  ISETP.NE.U32.AND P6, PT, R25, 0x1, PT ;  /* 0x000000011900780c */ /* 0x000fe40003fc5070 */
[----:B------:R-:W-:Y:S02]  /*16a0*/  LOP3.LUT R23, R24, 0x1, RZ, 0xc0, !PT ;  /* 0x0000000118177812 */ /* 0x000fe400078ec0ff */
[----:B------:R-:W-:-:S02]  /*16b0*/  LOP3.LUT R14, R14, 0x1, RZ, 0xc0, !PT ;  /* 0x000000010e0e7812 */ /* 0x000fc400078ec0ff */
[----:B------:R-:W-:Y:S02]  /*16c0*/  SEL R24, RZ, 0x100, P6 ;  /* 0x00000100ff187807 */ /* 0x000fe40003000000 */
[----:B------:R-:W-:Y:S02]  /*16d0*/  ISETP.NE.U32.AND P6, PT, R23, 0x1, PT ;  /* 0x000000011700780c */ /* 0x000fe40003fc5070 */
[----:B------:R-:W-:Y:S02]  /*16e0*/  SEL R23, RZ, 0xffffffff, P0 ;  /* 0xffffffffff177807 */ /* 0x000fe40000000000 */
[----:B------:R-:W-:Y:S02]  /*16f0*/  ISETP.NE.U32.AND P0, PT, R14, 0x1, PT ;  /* 0x000000010e00780c */ /* 0x000fe40003f05070 */
[----:B------:R-:W-:Y:S02]  /*1700*/  SEL R14, RZ, 0xffffffff, P4 ;  /* 0xffffffffff0e7807 */ /* 0x000fe40002000000 */
[----:B------:R-:W-:-:S02]  /*1710*/  LOP3.LUT R17, R17, 0x1, RZ, 0xc0, !PT ;  /* 0x0000000111117812 */ /* 0x000fc400078ec0ff */
[----:B------:R-:W-:Y:S02]  /*1720*/  LOP3.LUT R16, R16, 0x1, RZ, 0xc0, !PT ;  /* 0x0000000110107812 */ /* 0x000fe400078ec0ff */
[----:B------:R-:W-:Y:S02]  /*1730*/  @P2 SEL R14, RZ, 0xffffffff, P5 ;  /* 0xffffffffff0e2807 */ /* 0x000fe40002800000 */
[----:B------:R-:W-:Y:S02]  /*1740*/  @P1 SEL R23, RZ, 0xffffffff, P3 ;  /* 0xffffffffff171807 */ /* 0x000fe40001800000 */
[----:B------:R-:W-:Y:S02]  /*1750*/  IADD3 R11, PT, PT, R11, R13, R26 ;  /* 0x0000000d0b0b7210 */ /* 0x000fe40007ffe01a */
[----:B------:R-:W-:Y:S02]  /*1760*/  ISETP.NE.U32.AND P4, PT, R17, 0x1, PT ;  /* 0x000000011100780c */ /* 0x000fe40003f85070 */
[----:B------:R-:W-:-:S02]  /*1770*/  ISETP.NE.U32.AND P1, PT, R16, 0x1, PT ;  /* 0x000000011000780c */ /* 0x000fc40003f25070 */
[----:B------:R-:W-:Y:S02]  /*1780*/  LOP3.LUT R15, R24, R19, R15, 0xfe, !PT ;  /* 0x00000013180f7212 */ /* 0x000fe400078efe0f */
[----:B------:R-:W-:Y:S02]  /*1790*/  LOP3.LUT R14, R14, 0x1, RZ, 0xc0, !PT ;  /* 0x000000010e0e7812 */ /* 0x000fe400078ec0ff */
[----:B------:R-:W-:Y:S02]  /*17a0*/  SHF.R.U32.HI R13, RZ, 0x12, R2 ;  /* 0x00000012ff0d7819 */ /* 0x000fe40000011602 */
[----:B------:R-:W-:Y:S02]  /*17b0*/  LOP3.LUT R23, R23, 0x1, RZ, 0xc0, !PT ;  /* 0x0000000117177812 */ /* 0x000fe400078ec0ff */
[----:B------:R-:W-:Y:S02]  /*17c0*/  SEL R16, RZ, 0x200, P6 ;  /* 0x00000200ff107807 */ /* 0x000fe40003000000 */
[----:B------:R-:W-:-:S02]  /*17d0*/  SEL R17, RZ, 0x400, P0 ;  /* 0x00000400ff117807 */ /* 0x000fc40000000000 */
[----:B------:R-:W-:Y:S02]  /*17e0*/  SHF.R.U32.HI R19, RZ, 0x12, R6 ;  /* 0x00000012ff137819 */ /* 0x000fe40000011606 */
[----:B------:R-:W-:Y:S02]  /*17f0*/  ISETP.NE.U32.AND P2, PT, R14, 0x1, PT ;  /* 0x000000010e00780c */ /* 0x000fe40003f45070 */
[----:B------:R-:W-:Y:S02]  /*1800*/  LOP3.LUT R13, R13, 0x1, RZ, 0xc0, !PT ;  /* 0x000000010d0d7812 */ /* 0x000fe400078ec0ff */
[----:B------:R-:W-:Y:S02]  /*1810*/  ISETP.NE.U32.AND P0, PT, R23, 0x1, PT ;  /* 0x000000011700780c */ /* 0x000fe40003f05070 */
[----:B------:R-:W-:Y:S02]  /*1820*/  LOP3.LUT R17, R17, R16, R15, 0xfe, !PT ;  /* 0x0000001011117212 */ /* 0x000fe400078efe0f */
[----:B------:R-:W-:-:S02]  /*1830*/  SHF.R.U32.HI R27, RZ, 0x11, R4 ;  /* 0x00000011ff1b7819 */ /* 0x000fc40000011604 */
[----:B------:R-:W-:Y:S02]  /*1840*/  SHF.R.U32.HI R14, RZ, 0x13, R2 ;  /* 0x00000013ff0e7819 */ /* 0x000fe40000011602 */
[----:B------:R-:W-:Y:S02]  /*1850*/  LOP3.LUT R19, R19, 0x1, RZ, 0xc0, !PT ;  /* 0x0000000113137812 */ /* 0x000fe400078ec0ff */
[----:B------:R-:W-:Y:S02]  /*1860*/  SEL R16, RZ, 0x800, P4 ;  /* 0x00000800ff107807 */ /* 0x000fe40002000000 */
[----:B------:R-:W-:Y:S02]  /*1870*/  SEL R23, RZ, 0x1000, P1 ;  /* 0x00001000ff177807 */ /* 0x000fe40000800000 */
[----:B------:R-:W-:Y:S02]  /*1880*/  LOP3.LUT R27, R27, 0x1, RZ, 0xc0, !PT ;  /* 0x000000011b1b7812 */ /* 0x000fe400078ec0ff */
[----:B------:R-:W-:-:S02]  /*1890*/  LOP3.LUT R14, R14, 0x1, RZ, 0xc0, !PT ;  /* 0x000000010e0e7812 */ /* 0x000fc400078ec0ff */
[----:B------:R-:W-:Y:S02]  /*18a0*/  IADD3 R15, PT, PT, R26, R19, R13 ;  /* 0x000000131a0f7210 */ /* 0x000fe40007ffe00d */
[----:B------:R-:W-:Y:S02]  /*18b0*/  LOP3.LUT R23, R23, R16, R17, 0xfe, !PT ;  /* 0x0000001017177212 */ /* 0x000fe400078efe11 */
[----:B------:R-:W-:Y:S02]  /*18c0*/  SEL R17, RZ, 0x2000, P0 ;  /* 0x00002000ff117807 */ /* 0x000fe40000000000 */
[----:B------:R-:W-:Y:S02]  /*18d0*/  SEL R16, RZ, 0x4000, P2 ;  /* 0x00004000ff107807 */ /* 0x000fe40001000000 */
[----:B------:R-:W-:Y:S02]  /*18e0*/  IADD3 R15, PT, PT, R27, R15, R14 ;  /* 0x0000000f1b0f7210 */ /* 0x000fe40007ffe00e */
[----:B------:R-:W-:-:S02]  /*18f0*/  IADD3 R27, PT, PT, R20, R11, R27 ;  /* 0x0000000b141b7210 */ /* 0x000fc40007ffe01b */
[----:B------:R-:W-:Y:S02]  /*1900*/  LOP3.LUT R11, R16, R17, R23, 0xfe, !PT ;  /* 0x00000011100b7212 */ /* 0x000fe400078efe17 */
[----:B------:R-:W-:Y:S02]  /*1910*/  SHF.R.U32.HI R17, RZ, 0x13, R6 ;  /* 0x00000013ff117819 */ /* 0x000fe40000011606 */
[----:B------:R-:W-:Y:S02]  /*1920*/  SHF.R.U32.HI R25, RZ, 0x12, R4 ;  /* 0x00000012ff197819 */ /* 0x000fe40000011604 */
[----:B------:R-:W-:Y:S02]  /*1930*/  SHF.R.U32.HI R26, RZ, 0x14, R2 ;  /* 0x00000014ff1a7819 */ /* 0x000fe40000011602 */
[----:B------:R-:W-:Y:S02]  /*1940*/  LOP3.LUT R17, R17, 0x1, RZ, 0xc0, !PT ;  /* 0x0000000111117812 */ /* 0x000fe400078ec0ff */
[----:B------:R-:W-:-:S02]  /*1950*/  SHF.R.U32.HI R23, RZ, 0x14, R6 ;  /* 0x00000014ff177819 */ /* 0x000fc40000011606 */
[----:B------:R-:W-:Y:S02]  /*1960*/  IADD3 R21, PT, PT, R28, R21, R13 ;  /* 0x000000151c157210 */ /* 0x000fe40007ffe00d */
[----:B------:R-:W-:Y:S02]  /*1970*/  SHF.R.U32.HI R29, RZ, 0x13, R4 ;  /* 0x00000013ff1d7819 */ /* 0x000fe40000011604 */
[----:B------:R-:W-:Y:S02]  /*1980*/  LOP3.LUT R25, R25, 0x1, RZ, 0xc0, !PT ;  /* 0x0000000119197812 */ /* 0x000fe400078ec0ff */
[----:B------:R-:W-:Y:S02]  /*1990*/  LOP3.LUT R26, R26, 0x1, RZ, 0xc0, !PT ;  /* 0x000000011a1a7812 */ /* 0x000fe400078ec0ff */
[----:B------:R-:W-:Y:S02]  /*19a0*/  IADD3 R28, PT, PT, R13, R17, R14 ;  /* 0x000000110d1c7210 */ /* 0x000fe40007ffe00e */
[----:B------:R-:W-:-:S02]  /*19b0*/  LOP3.LUT R23, R23, 0x1, RZ, 0xc0, !PT ;  /* 0x0000000117177812 */ /* 0x000fc400078ec0ff */
[----:B------:R-:W-:Y:S02]  /*19c0*/  LOP3.LUT R29, R29, 0x1, RZ, 0xc0, !PT ;  /* 0x000000011d1d7812 */ /* 0x000fe400078ec0ff */
[----:B------:R-:W-:Y:S02]  /*19d0*/  IADD3 R28, PT, PT, R25, R28, R26 ;  /* 0x0000001c191c7210 */ /* 0x000fe40007ffe01a */
[----:B------:R-:W-:Y:S02]  /*19e0*/  IADD3 R16, PT, PT, R22, R21, R25 ;  /* 0x0000001516107210 */ /* 0x000fe40007ffe019 */
[----:B------:R-:W-:Y:S02]  /*19f0*/  SHF.R.U32.HI R20, RZ, 0x15, R2 ;  /* 0x00000015ff147819 */ /* 0x000fe40000011602 */
[----:B------:R-:W-:Y:S02]  /*1a00*/  SHF.R.U32.HI R25, RZ, 0x15, R6 ;  /* 0x00000015ff197819 */ /* 0x000fe40000011606 */
[----:B------:R-:W-:-:S02]  /*1a10*/  IADD3 R24, PT, PT, R14, R23, R26 ;  /* 0x000000170e187210 */ /* 0x000fc40007ffe01a */
[----:B------:R-:W-:Y:S01]  /*1a20*/  IADD3 R14, PT, PT, R12, R15, R29 ;  /* 0x0000000f0c0e7210 */ /* 0x000fe20007ffe01d */
[----:B------:R-:W-:Y:S01]  /*1a30*/  IMAD.IADD R15, R22, 0x1, R18 ;  /* 0x00000001160f7824 */ /* 0x000fe200078e0212 */
[----:B------:R-:W-:Y:S01]  /*1a40*/  SHF.R.U32.HI R13, RZ, 0x14, R4 ;  /* 0x00000014ff0d7819 */ /* 0x000fe20000011604 */
[----:B------:R-:W-:Y:S01]  /*1a50*/  IMAD.IADD R12, R12, 0x1, R27 ;  /* 0x000000010c0c7824 */ /* 0x000fe200078e021b */
[----:B------:R-:W-:Y:S02]  /*1a60*/  LOP3.LUT R20, R20, 0x1, RZ, 0xc0, !PT ;  /* 0x0000000114147812 */ /* 0x000fe400078ec0ff */
[----:B------:R-:W-:Y:S02]  /*1a70*/  LOP3.LUT R25, R25, 0x1, RZ, 0xc0, !PT ;  /* 0x0000000119197812 */ /* 0x000fe400078ec0ff */
[----:B------:R-:W-:Y:S02]  /*1a80*/  SHF.R.U32.HI R18, RZ, 0x16, R2 ;  /* 0x00000016ff127819 */ /* 0x000fe40000011602 */
[----:B------:R-:W-:-:S02]  /*1a90*/  LOP3.LUT R22, R13, 0x1, RZ, 0xc0, !PT ;  /* 0x000000010d167812 */ /* 0x000fc400078ec0ff */
[----:B------:R-:W-:Y:S02]  /*1aa0*/  LOP3.LUT R13, R18, 0x1, RZ, 0xc0, !PT ;  /* 0x00000001120d7812 */ /* 0x000fe400078ec0ff */
[----:B------:R-:W-:Y:S02]  /*1ab0*/  IADD3 R21, PT, PT, R26, R25, R20 ;  /* 0x000000191a157210 */ /* 0x000fe40007ffe014 */
[----:B------:R-:W-:Y:S02]  /*1ac0*/  SHF.R.U32.HI R18, RZ, 0x16, R6 ;  /* 0x00000016ff127819 */ /* 0x000fe40000011606 */
[----:B------:R-:W-:Y:S02]  /*1ad0*/  IADD3 R21, PT, PT, R22, R21, R13 ;  /* 0x0000001516157210 */ /* 0x000fe40007ffe00d */
[C---:B------:R-:W-:Y:S01]  /*1ae0*/  IADD3 R22, PT, PT, R19.reuse, R28, R22 ;  /* 0x0000001c13167210 */ /* 0x040fe20007ffe016 */
[----:B------:R-:W-:Y:S01]  /*1af0*/  IMAD.IADD R19, R19, 0x1, R16 ;  /* 0x0000000113137824 */ /* 0x000fe200078e0210 */
[----:B------:R-:W-:-:S02]  /*1b00*/  LOP3.LUT R16, R18, 0x1, RZ, 0xc0, !PT ;  /* 0x0000000112107812 */ /* 0x000fc400078ec0ff */
[----:B------:R-:W-:Y:S01]  /*1b10*/  SHF.R.U32.HI R18, RZ, 0x15, R4 ;  /* 0x00000015ff127819 */ /* 0x000fe20000011604 */
[----:B------:R-:W-:Y:S01]  /*1b20*/  IMAD.IADD R22, R23, 0x1, R22 ;  /* 0x0000000117167824 */ /* 0x000fe200078e0216 */
[----:B------:R-:W-:Y:S02]  /*1b30*/  SHF.R.U32.HI R26, RZ, 0x17, R2 ;  /* 0x00000017ff1a7819 */ /* 0x000fe40000011602 */
[----:B------:R-:W-:Y:S02]  /*1b40*/  LOP3.LUT R27, R18, 0x1, RZ, 0xc0, !PT ;  /* 0x00000001121b7812 */ /* 0x000fe400078ec0ff */
[----:B------:R-:W-:Y:S02]  /*1b50*/  IADD3 R24, PT, PT, R29, R24, R20 ;  /* 0x000000181d187210 */ /* 0x000fe40007ffe014 */
[----:B------:R-:W-:Y:S02]  /*1b60*/  LOP3.LUT R18, R26, 0x1, RZ, 0xc0, !PT ;  /* 0x000000011a127812 */ /* 0x000fe400078ec0ff */
[----:B------:R-:W-:-:S02]  /*1b70*/  IADD3 R26, PT, PT, R20, R16, R13 ;  /* 0x00000010141a7210 */ /* 0x000fc40007ffe00d */
[----:B------:R-:W-:Y:S02]  /*1b80*/  SHF.R.U32.HI R20, RZ, 0x16, R4 ;  /* 0x00000016ff147819 */ /* 0x000fe40000011604 */
[C---:B------:R-:W-:Y:S01]  /*1b90*/  IADD3 R24, PT, PT, R17.reuse, R24, R27 ;  /* 0x0000001811187210 */ /* 0x040fe20007ffe01b */
[----:B------:R-:W-:Y:S01]  /*1ba0*/  IMAD.IADD R17, R17, 0x1, R14 ;  /* 0x0000000111117824 */ /* 0x000fe200078e020e */
[----:B------:R-:W-:Y:S02]  /*1bb0*/  SHF.R.U32.HI R14, RZ, 0x17, R4 ;  /* 0x00000017ff0e7819 */ /* 0x000fe40000011604 */
[----:B------:R-:W-:Y:S01]  /*1bc0*/  LOP3.LUT R20, R20, 0x1, RZ, 0xc0, !PT ;  /* 0x0000000114147812 */ /* 0x000fe200078ec0ff */
[----:B------:R-:W-:Y:S01]  /*1bd0*/  IMAD.IADD R24, R25, 0x1, R24 ;  /* 0x0000000119187824 */ /* 0x000fe200078e0218 */
[----:B------:R-:W-:Y:S02]  /*1be0*/  IADD3 R26, PT, PT, R27, R26, R18 ;  /* 0x0000001a1b1a7210 */ /* 0x000fe40007ffe012 */
[----:B------:R-:W-:-:S02]  /*1bf0*/  LOP3.LUT R14, R14, 0x1, RZ, 0xc0, !PT ;  /* 0x000000010e0e7812 */ /* 0x000fc400078ec0ff */
[----:B------:R-:W-:Y:S02]  /*1c00*/  IADD3 R21, PT, PT, R23, R21, R20 ;  /* 0x0000001517157210 */ /* 0x000fe40007ffe014 */
[----:B------:R-:W-:Y:S02]  /*1c10*/  SHF.R.U32.HI R23, RZ, 0x17, R6 ;  /* 0x00000017ff177819 */ /* 0x000fe40000011606 */
[----:B------:R-:W-:Y:S01]  /*1c20*/  IADD3 R26, PT, PT, R25, R26, R14 ;  /* 0x0000001a191a7210 */ /* 0x000fe20007ffe00e */
[----:B------:R-:W-:Y:S01]  /*1c30*/  IMAD.IADD R21, R16, 0x1, R21 ;  /* 0x0000000110157824 */ /* 0x000fe200078e0215 */
[----:B------:R-:W-:Y:S02]  /*1c40*/  LOP3.LUT R23, R23, 0x1, RZ, 0xc0, !PT ;  /* 0x0000000117177812 */ /* 0x000fe400078ec0ff */
[----:B------:R-:W-:Y:S02]  /*1c50*/  SHF.R.U32.HI R25, RZ, 0x18, R2 ;  /* 0x00000018ff197819 */ /* 0x000fe40000011602 */
[----:B------:R-:W-:Y:S01]  /*1c60*/  IADD3 R13, PT, PT, R13, R23, R18 ;  /* 0x000000170d0d7210 */ /* 0x000fe20007ffe012 */
[----:B------:R-:W-:Y:S01]  /*1c70*/  IMAD.IADD R26, R23, 0x1, R26 ;  /* 0x00000001171a7824 */ /* 0x000fe200078e021a */
[----:B------:R-:W-:-:S02]  /*1c80*/  LOP3.LUT R25, R25, 0x1, RZ, 0xc0, !PT ;  /* 0x0000000119197812 */ /* 0x000fc400078ec0ff */
[----:B------:R-:W-:Y:S02]  /*1c90*/  SHF.R.U32.HI R27, RZ, 0x18, R4 ;  /* 0x00000018ff1b7819 */ /* 0x000fe40000011604 */
[----:B------:R-:W-:Y:S02]  /*1ca0*/  IADD3 R13, PT, PT, R20, R13, R25 ;  /* 0x0000000d140d7210 */ /* 0x000fe40007ffe019 */
[----:B------:R-:W-:Y:S02]  /*1cb0*/  LOP3.LUT R27, R27, 0x1, RZ, 0xc0, !PT ;  /* 0x000000011b1b7812 */ /* 0x000fe400078ec0ff */
[----:B------:R-:W-:Y:S02]  /*1cc0*/  LOP3.LUT P2, RZ, R4, 0x8000, RZ, 0xc0, !PT ;  /* 0x0000800004ff7812 */ /* 0x000fe4000784c0ff */
[----:B------:R-:W-:Y:S02]  /*1cd0*/  IADD3 R13, PT, PT, R16, R13, R27 ;  /* 0x0000000d100d7210 */ /* 0x000fe40007ffe01b */
[----:B------:R-:W-:-:S02]  /*1ce0*/  SHF.R.U32.HI R16, RZ, 0x18, R6 ;  /* 0x00000018ff107819 */ /* 0x000fc40000011606 */
[C---:B------:R-:W-:Y:S02]  /*1cf0*/  ISETP.NE.AND P5, PT, R15.reuse, 0x3, PT ;  /* 0x000000030f00780c */ /* 0x040fe40003fa5270 */
[----:B------:R-:W-:Y:S02]  /*1d00*/  LOP3.LUT R16, R16, 0x1, RZ, 0xc0, !PT ;  /* 0x0000000110107812 */ /* 0x000fe400078ec0ff */
[----:B------:R-:W-:Y:S02]  /*1d10*/  LOP3.LUT R15, R15, 0xfffffffe, RZ, 0xc0, !PT ;  /* 0xfffffffe0f0f7812 */ /* 0x000fe400078ec0ff */
[----:B------:R-:W-:Y:S02]  /*1d20*/  IADD3 R20, PT, PT, R18, R16, R25 ;  /* 0x0000001012147210 */ /* 0x000fe40007ffe019 */
[----:B------:R-:W-:Y:S02]  /*1d30*/  LOP3.LUT R18, R12, 0xfffffffe, RZ, 0xc0, !PT ;  /* 0xfffffffe0c127812 */ /* 0x000fe400078ec0ff */
[----:B------:R-:W-:-:S02]  /*1d40*/  LOP3.LUT P6, RZ, R4, 0x10000, RZ, 0xc0, !PT ;  /* 0x0001000004ff7812 */ /* 0x000fc400078cc0ff */
[----:B------:R-:W-:Y:S02]  /*1d50*/  ISETP.NE.AND P1, PT, R15, 0x2, PT ;  /* 0x000000020f00780c */ /* 0x000fe40003f25270 */
[C---:B------:R-:W-:Y:S02]  /*1d60*/  ISETP.NE.AND P4, PT, R19.reuse, 0x3, PT ;  /* 0x000000031300780c */ /* 0x040fe40003f85270 */
[----:B------:R-:W-:Y:S02]  /*1d70*/  LOP3.LUT R19, R19, 0xfffffffe, RZ, 0xc0, !PT ;  /* 0xfffffffe13137812 */ /* 0x000fe400078ec0ff */
[----:B------:R-:W-:Y:S02]  /*1d80*/  ISETP.NE.AND P0, PT, R12, 0x3, PT ;  /* 0x000000030c00780c */ /* 0x000fe40003f05270 */
[----:B------:R-:W-:Y:S02]  /*1d90*/  ISETP.NE.AND P3, PT, R18, 0x2, PT ;  /* 0x000000021200780c */ /* 0x000fe40003f65270 */
[----:B------:R-:W-:-:S02]  /*1da0*/  SEL R18, RZ, 0xffffffff, P5 ;  /* 0xffffffffff127807 */ /* 0x000fc40002800000 */
[----:B------:R-:W-:Y:S02]  /*1db0*/  @P2 SEL R18, RZ, 0xffffffff, P1 ;  /* 0xffffffffff122807 */ /* 0x000fe40000800000 */
[----:B------:R-:W-:Y:S02]  /*1dc0*/  SHF.R.U32.HI R15, RZ, 0x19, R2 ;  /* 0x00000019ff0f7819 */ /* 0x000fe40000011602 */
[----:B------:R-:W-:Y:S02]  /*1dd0*/  ISETP.NE.AND P5, PT, R19, 0x2, PT ;  /* 0x000000021300780c */ /* 0x000fe40003fa5270 */
[C---:B------:R-:W-:Y:S02]  /*1de0*/  LOP3.LUT P1, RZ, R4.reuse, 0x20000, RZ, 0xc0, !PT ;  /* 0x0002000004ff7812 */ /* 0x040fe4000782c0ff */
[----:B------:R-:W-:Y:S02]  /*1df0*/  SEL R19, RZ, 0xffffffff, P0 ;  /* 0xffffffffff137807 */ /* 0x000fe40000000000 */
[----:B------:R-:W-:-:S02]  /*1e00*/  LOP3.LUT P0, RZ, R4, 0x40000, RZ, 0xc0, !PT ;  /* 0x0004000004ff7812 */ /* 0x000fc4000780c0ff */
[C---:B------:R-:W-:Y:S02]  /*1e10*/  ISETP.NE.AND P2, PT, R17.reuse, 0x3, PT ;  /* 0x000000031100780c */ /* 0x040fe40003f45270 */
[----:B------:R-:W-:Y:S02]  /*1e20*/  LOP3.LUT R17, R17, 0xfffffffe, RZ, 0xc0, !PT ;  /* 0xfffffffe11117812 */ /* 0x000fe400078ec0ff */
[----:B------:R-:W-:Y:S02]  /*1e30*/  LOP3.LUT R15, R15, 0x1, RZ, 0xc0, !PT ;  /* 0x000000010f0f7812 */ /* 0x000fe400078ec0ff */
[----:B------:R-:W-:Y:S02]  /*1e40*/  @P6 SEL R19, RZ, 0xffffffff, P3 ;  /* 0xffffffffff136807 */ /* 0x000fe40001800000 */
[----:B------:R-:W-:Y:S02]  /*1e50*/  ISETP.NE.AND P3, PT, R17, 0x2, PT ;  /* 0x000000021100780c */ /* 0x000fe40003f65270 */
[----:B------:R-:W-:-:S02]  /*1e60*/  IADD3 R12, PT, PT, R14, R20, R15 ;  /* 0x000000140e0c7210 */ /* 0x000fc40007ffe00f */
[----:B------:R-:W-:Y:S02]  /*1e70*/  SEL R17, RZ, 0xffffffff, P2 ;  /* 0xffffffffff117807 */ /* 0x000fe40001000000 */
[----:B------:R-:W-:Y:S02]  /*1e80*/  LOP3.LUT R14, R22, 0xfffffffe, RZ, 0xc0, !PT ;  /* 0xfffffffe160e7812 */ /* 0x000fe400078ec0ff */
[C---:B------:R-:W-:Y:S02]  /*1e90*/  ISETP.NE.AND P2, PT, R24.reuse, 0x3, PT ;  /* 0x000000031800780c */ /* 0x040fe40003f45270 */
[----:B------:R-:W-:Y:S02]  /*1ea0*/  LOP3.LUT R24, R24, 0xfffffffe, RZ, 0xc0, !PT ;  /* 0xfffffffe18187812 */ /* 0x000fe400078ec0ff */
[----:B------:R-:W-:Y:S02]  /*1eb0*/  ISETP.NE.AND P6, PT, R22, 0x3, PT ;  /* 0x000000031600780c */ /* 0x000fe40003fc5270 */
[----:B------:R-:W-:-:S02]  /*1ec0*/  SEL R22, RZ, 0xffffffff, P4 ;  /* 0xffffffffff167807 */ /* 0x000fc40002000000 */
[----:B------:R-:W-:Y:S02]  /*1ed0*/  ISETP.NE.AND P4, PT, R14, 0x2, PT ;  /* 0x000000020e00780c */ /* 0x000fe40003f85270 */
[----:B------:R-:W-:Y:S02]  /*1ee0*/  @P1 SEL R22, RZ, 0xffffffff, P5 ;  /* 0xffffffffff161807 */ /* 0x000fe40002800000 */
[----:B------:R-:W-:Y:S02]  /*1ef0*/  ISETP.NE.AND P1, PT, R24, 0x2, PT ;  /* 0x000000021800780c */ /* 0x000fe40003f25270 */
[----:B------:R-:W-:Y:S02]  /*1f00*/  SHF.R.U32.HI R14, RZ, 0x19, R6 ;  /* 0x00000019ff0e7819 */ /* 0x000fe40000011606 */
[----:B------:R-:W-:Y:S02]  /*1f10*/  @P0 SEL R17, RZ, 0xffffffff, P3 ;  /* 0xffffffffff110807 */ /* 0x000fe40001800000 */
[----:B------:R-:W-:-:S02]  /*1f20*/  SEL R24, RZ, 0xffffffff, P6 ;  /* 0xffffffffff187807 */ /* 0x000fc40003000000 */
[C---:B------:R-:W-:Y:S02]  /*1f30*/  ISETP.NE.AND P0, PT, R21.reuse, 0x3, PT ;  /* 0x000000031500780c */ /* 0x040fe40003f05270 */
[----:B------:R-:W-:Y:S02]  /*1f40*/  LOP3.LUT P6, RZ, R4, 0x100000, RZ, 0xc0, !PT ;  /* 0x0010000004ff7812 */ /* 0x000fe400078cc0ff */
[----:B------:R-:W-:Y:S02]  /*1f50*/  LOP3.LUT R21, R21, 0xfffffffe, RZ, 0xc0, !PT ;  /* 0xfffffffe15157812 */ /* 0x000fe400078ec0ff */
[----:B------:R-:W-:Y:S02]  /*1f60*/  LOP3.LUT R14, R14, 0x1, RZ, 0xc0, !PT ;  /* 0x000000010e0e7812 */ /* 0x000fe400078ec0ff */
[----:B------:R-:W-:Y:S02]  /*1f70*/  ISETP.NE.AND P3, PT, R21, 0x2, PT ;  /* 0x000000021500780c */ /* 0x000fe40003f65270 */
[----:B------:R-:W-:-:S02]  /*1f80*/  LOP3.LUT P5, RZ, R4, 0x80000, RZ, 0xc0, !PT ;  /* 0x0008000004ff7812 */ /* 0x000fc400078ac0ff */
[----:B------:R-:W-:Y:S02]  /*1f90*/  IADD3 R21, PT, PT, R25, R14, R15 ;  /* 0x0000000e19157210 */ /* 0x000fe40007ffe00f */
[----:B------:R-:W-:Y:S02]  /*1fa0*/  LOP3.LUT R25, R18, 0x1, RZ, 0xc0, !PT ;  /* 0x0000000112197812 */ /* 0x000fe400078ec0ff */
[----:B------:R-:W-:Y:S02]  /*1fb0*/  SEL R18, RZ, 0xffffffff, P2 ;  /* 0xffffffffff127807 */ /* 0x000fe40001000000 */
[----:B------:R-:W-:Y:S02]  /*1fc0*/  LOP3.LUT R19, R19, 0x1, RZ, 0xc0, !PT ;  /* 0x0000000113137812 */ /* 0x000fe400078ec0ff */
[----:B------:R-:W-:Y:S02]  /*1fd0*/  ISETP.NE.U32.AND P2, PT, R25, 0x1, PT ;  /* 0x000000011900780c */ /* 0x000fe40003f45070 */
[----:B------:R-:W-:-:S02]  /*1fe0*/  @P6 SEL R18, RZ, 0xffffffff, P1 ;  /* 0xffffffffff126807 */ /* 0x000fc40000800000 */
[----:B------:R-:W-:Y:S02]  /*1ff0*/  ISETP.NE.U32.AND P6, PT, R19, 0x1, PT ;  /* 0x000000011300780c */ /* 0x000fe40003fc5070 */
[----:B------:R-:W-:Y:S02]  /*2000*/  SEL R19, RZ, 0x8000, P2 ;  /* 0x00008000ff137807 */ /* 0x000fe40001000000 */
[C---:B------:R-:W-:Y:S02]  /*2010*/  LOP3.LUT P1, RZ, R4.reuse, 0x200000, RZ, 0xc0, !PT ;  /* 0x0020000004ff7812 */ /* 0x040fe4000782c0ff */
[----:B------:R-:W-:Y:S02]  /*2020*/  LOP3.LUT P2, RZ, R4, 0x400000, RZ, 0xc0, !PT ;  /* 0x0040000004ff7812 */ /* 0x000fe4000784c0ff */
[----:B------:R-:W-:Y:S02]  /*2030*/  @P5 SEL R24, RZ, 0xffffffff, P4 ;  /* 0xffffffffff185807 */ /* 0x000fe40002000000 */
[----:B------:R-:W-:-:S02]  /*2040*/  ISETP.NE.AND P4, PT, R26, 0x3, PT ;  /* 0x000000031a00780c */ /* 0x000fc40003f85270 */
[----:B------:R-:W-:Y:S02]  /*2050*/  LOP3.LUT R26, R26, 0xfffffffe, RZ, 0xc0, !PT ;  /* 0xfffffffe1a1a7812 */ /* 0x000fe400078ec0ff */
[----:B------:R-:W-:Y:S02]  /*2060*/  LOP3.LUT R25, R22, 0x1, RZ, 0xc0, !PT ;  /* 0x0000000116197812 */ /* 0x000fe400078ec0ff */
[----:B------:R-:W-:Y:S02]  /*2070*/  LOP3.LUT R17, R17, 0x1, RZ, 0xc0, !PT ;  /* 0x0000000111117812 */ /* 0x000fe400078ec0ff */
[----:B------:R-:W-:Y:S02]  /*2080*/  SEL R22, RZ, 0x10000, P6 ;  /* 0x00010000ff167807 */ /* 0x000fe40003000000 */
[----:B------:R-:W-:Y:S02]  /*2090*/  ISETP.NE.AND P5, PT, R26, 0x2, PT ;  /* 0x000000021a00780c */ /* 0x000fe40003fa5270 */
[----:B------:R-:W-:-:S02]  /*20a0*/  ISETP.NE.U32.AND P6, PT, R25, 0x1, PT ;  /* 0x000000011900780c */ /* 0x000fc40003fc5070 */
[----:B------:R-:W-:Y:S02]  /*20b0*/  SEL R25, RZ, 0xffffffff, P0 ;  /* 0xffffffffff197807 */ /* 0x000fe40000000000 */
[----:B------:R-:W-:Y:S02]  /*20c0*/  ISETP.NE.U32.AND P0, PT, R17, 0x1, PT ;  /* 0x000000011100780c */ /* 0x000fe40003f05070 */
[----:B------:R-:W-:Y:S02]  /*20d0*/  SEL R17, RZ, 0xffffffff, P4 ;  /* 0xffffffffff117807 */ /* 0x000fe40002000000 */
[----:B------:R-:W-:Y:S02]  /*20e0*/  @P1 SEL R25, RZ, 0xffffffff, P3 ;  /* 0xffffffffff191807 */ /* 0x000fe40001800000 */
[----:B------:R-:W-:Y:S02]  /*20f0*/  @P2 SEL R17, RZ, 0xffffffff, P5 ;  /* 0xffffffffff112807 */ /* 0x000fe40002800000 */
[----:B------:R-:W-:-:S02]  /*2100*/  LOP3.LUT R24, R24, 0x1, RZ, 0xc0, !PT ;  /* 0x0000000118187812 */ /* 0x000fc400078ec0ff */
[----:B------:R-:W-:Y:S02]  /*2110*/  LOP3.LUT R18, R18, 0x1, RZ, 0xc0, !PT ;  /* 0x0000000112127812 */ /* 0x000fe400078ec0ff */
[----:B------:R-:W-:Y:S02]  /*2120*/  LOP3.LUT R11, R22, R19, R11, 0xfe, !PT ;  /* 0x00000013160b7212 */ /* 0x000fe400078efe0b */
[----:B------:R-:W-:Y:S02]  /*2130*/  LOP3.LUT R25, R25, 0x1, RZ, 0xc0, !PT ;  /* 0x0000000119197812 */ /* 0x000fe400078ec0ff */
[----:B------:R-:W-:Y:S02]  /*2140*/  LOP3.LUT R17, R17, 0x1, RZ, 0xc0, !PT ;  /* 0x0000000111117812 */ /* 0x000fe400078ec0ff */
[----:B------:R-:W-:Y:S02]  /*2150*/  SEL R22, RZ, 0x20000, P6 ;  /* 0x00020000ff167807 */ /* 0x000fe40003000000 */
[----:B------:R-:W-:-:S02]  /*2160*/  SEL R19, RZ, 0x40000, P0 ;  /* 0x00040000ff137807 */ /* 0x000fc40000000000 */
[----:B------:R-:W-:Y:S02]  /*2170*/  ISETP.NE.U32.AND P4, PT, R24, 0x1, PT ;  /* 0x000000011800780c */ /* 0x000fe40003f85070 */
[----:B------:R-:W-:Y:S02]  /*2180*/  ISETP.NE.U32.AND P1, PT, R18, 0x1, PT ;  /* 0x000000011200780c */ /* 0x000fe40003f25070 */
[----:B------:R-:W-:Y:S02]  /*2190*/  ISETP.NE.U32.AND P0, PT, R25, 0x1, PT ;  /* 0x000000011900780c */ /* 0x000fe40003f05070 */
[----:B------:R-:W-:Y:S02]  /*21a0*/  ISETP.NE.U32.AND P2, PT, R17, 0x1, PT ;  /* 0x000000011100780c */ /* 0x000fe40003f45070 */
[----:B------:R-:W-:Y:S02]  /*21b0*/  LOP3.LUT R19, R19, R22, R11, 0xfe, !PT ;  /* 0x0000001613137212 */ /* 0x000fe400078efe0b */
[----:B------:R-:W-:-:S02]  /*21c0*/  SHF.R.U32.HI R17, RZ, 0x19, R4 ;  /* 0x00000019ff117819 */ /* 0x000fc40000011604 */
[----:B------:R-:W-:Y:S02]  /*21d0*/  SEL R22, RZ, 0x80000, P4 ;  /* 0x00080000ff167807 */ /* 0x000fe40002000000 */
[----:B------:R-:W-:Y:S02]  /*21e0*/  SEL R25, RZ, 0x100000, P1 ;  /* 0x00100000ff197807 */ /* 0x000fe40000800000 */
[----:B------:R-:W-:Y:S02]  /*21f0*/  SHF.R.U32.HI R20, RZ, 0x1a, R2 ;  /* 0x0000001aff147819 */ /* 0x000fe40000011602 */
[----:B------:R-:W-:Y:S02]  /*2200*/  SHF.R.U32.HI R18, RZ, 0x1a, R6 ;  /* 0x0000001aff127819 */ /* 0x000fe40000011606 */
[----:B------:R-:W-:Y:S02]  /*2210*/  LOP3.LUT R17, R17, 0x1, RZ, 0xc0, !PT ;  /* 0x0000000111117812 */ /* 0x000fe400078ec0ff */
[----:B------:R-:W-:-:S02]  /*2220*/  LOP3.LUT R25, R25, R22, R19, 0xfe, !PT ;  /* 0x0000001619197212 */ /* 0x000fc400078efe13 */
[----:B------:R-:W-:Y:S02]  /*2230*/  SEL R22, RZ, 0x200000, P0 ;  /* 0x00200000ff167807 */ /* 0x000fe40000000000 */
[----:B------:R-:W-:Y:S02]  /*2240*/  SEL R19, RZ, 0x400000, P2 ;  /* 0x00400000ff137807 */ /* 0x000fe40001000000 */
[----:B------:R-:W-:Y:S02]  /*2250*/  LOP3.LUT R20, R20, 0x1, RZ, 0xc0, !PT ;  /* 0x0000000114147812 */ /* 0x000fe400078ec0ff */
[----:B------:R-:W-:Y:S02]  /*2260*/  SHF.R.U32.HI R24, RZ, 0x1b, R2 ;  /* 0x0000001bff187819 */ /* 0x000fe40000011602 */
[----:B------:R-:W-:Y:S02]  /*2270*/  LOP3.LUT R18, R18, 0x1, RZ, 0xc0, !PT ;  /* 0x0000000112127812 */ /* 0x000fe400078ec0ff */
[----:B------:R-:W-:-:S02]  /*2280*/  IADD3 R23, PT, PT, R23, R12, R17 ;  /* 0x0000000c17177210 */ /* 0x000fc40007ffe011 */
[----:B------:R-:W-:Y:S02]  /*2290*/  LOP3.LUT R12, R19, R22, R25, 0xfe, !PT ;  /* 0x00000016130c7212 */ /* 0x000fe400078efe19 */
[----:B------:R-:W-:Y:S02]  /*22a0*/  IADD3 R21, PT, PT, R27, R21, R20 ;  /* 0x000000151b157210 */ /* 0x000fe40007ffe014 */
[----:B------:R-:W-:Y:S02]  /*22b0*/  SHF.R.U32.HI R19, RZ, 0x1b, R6 ;  /* 0x0000001bff137819 */ /* 0x000fe40000011606 */
[----:B------:R-:W-:Y:S02]  /*22c0*/  LOP3.LUT R24, R24, 0x1, RZ, 0xc0, !PT ;  /* 0x0000000118187812 */ /* 0x000fe400078ec0ff */
[----:B------:R-:W-:Y:S02]  /*22d0*/  IADD3 R11, PT, PT, R15, R18, R20 ;  /* 0x000000120f0b7210 */ /* 0x000fe40007ffe014 */
[----:B------:R-:W-:-:S02]  /*22e0*/  SHF.R.U32.HI R27, RZ, 0x1b, R4 ;  /* 0x0000001bff1b7819 */ /* 0x000fc40000011604 */
[----:B------:R-:W-:Y:S02]  /*22f0*/  SHF.R.U32.HI R15, RZ, 0x1a, R4 ;  /* 0x0000001aff0f7819 */ /* 0x000fe40000011604 */
[----:B------:R-:W-:Y:S02]  /*2300*/  SHF.R.U32.HI R22, RZ, 0x1c, R2 ;  /* 0x0000001cff167819 */ /* 0x000fe40000011602 */
[----:B------:R-:W-:Y:S02]  /*2310*/  LOP3.LUT R19, R19, 0x1, RZ, 0xc0, !PT ;  /* 0x0000000113137812 */ /* 0x000fe400078ec0ff */
[----:B------:R-:W-:Y:S02]  /*2320*/  IADD3 R11, PT, PT, R17, R11, R24 ;  /* 0x0000000b110b7210 */ /* 0x000fe40007ffe018 */
[----:B------:R-:W-:Y:S02]  /*2330*/  LOP3.LUT R27, R27, 0x1, RZ, 0xc0, !PT ;  /* 0x000000011b1b7812 */ /* 0x000fe400078ec0ff */
[----:B------:R-:W-:-:S02]  /*2340*/  LOP3.LUT R15, R15, 0x1, RZ, 0xc0, !PT ;  /* 0x000000010f0f7812 */ /* 0x000fc400078ec0ff */
[----:B------:R-:W-:Y:S02]  /*2350*/  LOP3.LUT R22, R22, 0x1, RZ, 0xc0, !PT ;  /* 0x0000000116167812 */ /* 0x000fe400078ec0ff */
[----:B------:R-:W-:Y:S02]  /*2360*/  IADD3 R25, PT, PT, R20, R19, R24 ;  /* 0x0000001314197210 */ /* 0x000fe40007ffe018 */
[----:B------:R-:W-:Y:S02]  /*2370*/  SHF.R.U32.HI R17, RZ, 0x1c, R6 ;  /* 0x0000001cff117819 */ /* 0x000fe40000011606 */
[C---:B------:R-:W-:Y:S01]  /*2380*/  IADD3 R20, PT, PT, R14.reuse, R11, R27 ;  /* 0x0000000b0e147210 */ /* 0x040fe20007ffe01b */
[----:B------:R-:W-:Y:S01]  /*2390*/  IMAD.IADD R14, R14, 0x1, R23 ;  /* 0x000000010e0e7824 */ /* 0x000fe200078e0217 */
[----:B------:R-:W-:Y:S02]  /*23a0*/  SHF.R.U32.HI R26, RZ, 0x1d, R2 ;  /* 0x0000001dff1a7819 */ /* 0x000fe40000011602 */
[----:B------:R-:W-:-:S02]  /*23b0*/  SHF.R.U32.HI R11, RZ, 0x1d, R6 ;  /* 0x0000001dff0b7819 */ /* 0x000fc40000011606 */
[----:B------:R-:W-:Y:S02]  /*23c0*/  IADD3 R25, PT, PT, R15, R25, R22 ;  /* 0x000000190f197210 */ /* 0x000fe40007ffe016 */
[C---:B------:R-:W-:Y:S01]  /*23d0*/  IADD3 R21, PT, PT, R16.reuse, R21, R15 ;  /* 0x0000001510157210 */ /* 0x040fe20007ffe00f */
[----:B------:R-:W-:Y:S01]  /*23e0*/  IMAD.IADD R15, R16, 0x1, R13 ;  /* 0x00000001100f7824 */ /* 0x000fe200078e020d */
[----:B------:R-:W-:Y:S02]  /*23f0*/  LOP3.LUT R17, R17, 0x1, RZ, 0xc0, !PT ;  /* 0x0000000111117812 */ /* 0x000fe400078ec0ff */
[----:B------:R-:W-:Y:S01]  /*2400*/  LOP3.LUT R26, R26, 0x1, RZ, 0xc0, !PT ;  /* 0x000000011a1a7812 */ /* 0x000fe200078ec0ff */
[----:B------:R-:W-:Y:S01]  /*2410*/  IMAD.IADD R21, R18, 0x1, R21 ;  /* 0x0000000112157824 */ /* 0x000fe200078e0215 */
[----:B------:R-:W-:Y:S02]  /*2420*/  LOP3.LUT R11, R11, 0x1, RZ, 0xc0, !PT ;  /* 0x000000010b0b7812 */ /* 0x000fe400078ec0ff */
[----:B------:R-:W-:-:S02]  /*2430*/  SHF.R.U32.HI R13, RZ, 0x1c, R4 ;  /* 0x0000001cff0d7819 */ /* 0x000fc40000011604 */
[----:B------:R-:W-:Y:S02]  /*2440*/  SHF.R.U32.HI R16, RZ, 0x1e, R2 ;  /* 0x0000001eff107819 */ /* 0x000fe40000011602 */
[----:B------:R-:W-:Y:S02]  /*2450*/  IADD3 R28, PT, PT, R24, R17, R22 ;  /* 0x00000011181c7210 */ /* 0x000fe40007ffe016 */
[----:B------:R-:W-:Y:S02]  /*2460*/  LOP3.LUT R13, R13, 0x1, RZ, 0xc0, !PT ;  /* 0x000000010d0d7812 */ /* 0x000fe400078ec0ff */
[----:B------:R-:W-:Y:S02]  /*2470*/  LOP3.LUT R16, R16, 0x1, RZ, 0xc0, !PT ;  /* 0x0000000110107812 */ /* 0x000fe400078ec0ff */
[----:B------:R-:W-:Y:S02]  /*2480*/  IADD3 R22, PT, PT, R22, R11, R26 ;  /* 0x0000000b16167210 */ /* 0x000fe40007ffe01a */
[----:B------:R-:W-:Y:S01]  /*2490*/  IADD3 R24, PT, PT, R18, R25, R13 ;  /* 0x0000001912187210 */ /* 0x000fe20007ffe00d */
[----:B------:R-:W-:Y:S01]  /*24a0*/  IMAD.IADD R18, R19, 0x1, R20 ;  /* 0x0000000113127824 */ /* 0x000fe200078e0214 */
[----:B------:R-:W-:-:S02]  /*24b0*/  IADD3 R22, PT, PT, R13, R22, R16 ;  /* 0x000000160d167210 */ /* 0x000fc40007ffe010 */
[----:B------:R-:W-:Y:S02]  /*24c0*/  SHF.R.U32.HI R13, RZ, 0x1e, R6 ;  /* 0x0000001eff0d7819 */ /* 0x000fe40000011606 */
[----:B------:R-:W-:Y:S02]  /*24d0*/  SHF.R.U32.HI R23, RZ, 0x1d, R4 ;  /* 0x0000001dff177819 */ /* 0x000fe40000011604 */
[----:B------:R-:W-:Y:S02]  /*24e0*/  LOP3.LUT R13, R13, 0x1, RZ, 0xc0, !PT ;  /* 0x000000010d0d7812 */ /* 0x000fe400078ec0ff */
[----:B------:R-:W-:Y:S02]  /*24f0*/  LOP3.LUT R23, R23, 0x1, RZ, 0xc0, !PT ;  /* 0x0000000117177812 */ /* 0x000fe400078ec0ff */
[----:B------:R-:W-:Y:S02]  /*2500*/  IADD3 R25, PT, PT, R26, R13, R16 ;  /* 0x0000000d1a197210 */ /* 0x000fe40007ffe010 */
[----:B------:R-:W-:-:S02]  /*2510*/  IADD3 R28, PT, PT, R27, R28, R26 ;  /* 0x0000001c1b1c7210 */ /* 0x000fc40007ffe01a */
[----:B------:R-:W-:Y:S02]  /*2520*/  LEA.HI R25, R2, R25, RZ, 0x1 ;  /* 0x0000001902197211 */ /* 0x000fe400078f08ff */
[----:B------:R-:W-:Y:S02]  /*2530*/  IADD3 R26, PT, PT, R19, R28, R23 ;  /* 0x0000001c131a7210 */ /* 0x000fe40007ffe017 */
[----:B------:R-:W-:Y:S01]  /*2540*/  SHF.R.U32.HI R19, RZ, 0x1f, R2 ;  /* 0x0000001fff137819 */ /* 0x000fe20000011602 */
[----:B------:R-:W-:Y:S01]  /*2550*/  IMAD.IADD R25, R23, 0x1, R25 ;  /* 0x0000000117197824 */ /* 0x000fe200078e0219 */
[----:B------:R-:W-:Y:S01]  /*2560*/  SHF.R.U32.HI R23, RZ, 0x1e, R4 ;  /* 0x0000001eff177819 */ /* 0x000fe20000011604 */
[----:B------:R-:W-:Y:S01]  /*2570*/  IMAD.IADD R2, R11, 0x1, R26 ;  /* 0x000000010b027824 */ /* 0x000fe200078e021a */
[----:B------:R-:W-:Y:S02]  /*2580*/  ISETP.NE.AND P6, PT, R15, 0x3, PT ;  /* 0x000000030f00780c */ /* 0x000fe40003fc5270 */
[----:B------:R-:W-:-:S02]  /*2590*/  LEA.HI R20, R4, R25, RZ, 0x1 ;  /* 0x0000001904147211 */ /* 0x000fc400078f08ff */
[----:B------:R-:W-:Y:S02]  /*25a0*/  LEA.HI R25, R6, R19, RZ, 0x1 ;  /* 0x0000001306197211 */ /* 0x000fe400078f08ff */
[----:B------:R-:W-:Y:S01]  /*25b0*/  LOP3.LUT R23, R23, 0x1, RZ, 0xc0, !PT ;  /* 0x0000000117177812 */ /* 0x000fe200078ec0ff */
[----:B------:R-:W-:Y:S01]  /*25c0*/  IMAD.IADD R11, R11, 0x1, R20 ;  /* 0x000000010b0b7824 */ /* 0x000fe200078e0214 */
[----:B------:R-:W-:Y:S02]  /*25d0*/  LOP3.LUT R20, R3, 0x1, RZ, 0xc0, !PT ;  /* 0x0000000103147812 */ /* 0x000fe400078ec0ff */
[C---:B------:R-:W-:Y:S01]  /*25e0*/  IADD3 R22, PT, PT, R17.reuse, R22, R23 ;  /* 0x0000001611167210 */ /* 0x040fe20007ffe017 */
[----:B------:R-:W-:Y:S01]  /*25f0*/  IMAD.IADD R17, R17, 0x1, R24 ;  /* 0x0000000111117824 */ /* 0x000fe200078e0218 */
[----:B------:R-:W-:Y:S02]  /*2600*/  IADD3 R25, PT, PT, R20, R25, R16 ;  /* 0x0000001914197210 */ /* 0x000fe40007ffe010 */
[----:B------:R-:W-:-:S02]  /*2610*/  LOP3.LUT R16, R5, 0x1, RZ, 0xc0, !PT ;  /* 0x0000000105107812 */ /* 0x000fc400078ec0ff */
[----:B------:R-:W-:Y:S02]  /*2620*/  LOP3.LUT R24, R7, 0x1, RZ, 0xc0, !PT ;  /* 0x0000000107187812 */ /* 0x000fe400078ec0ff */
[----:B------:R-:W-:Y:S02]  /*2630*/  IADD3 R25, PT, PT, R16, R25, R23 ;  /* 0x0000001910197210 */ /* 0x000fe40007ffe017 */
[----:B------:R-:W-:Y:S01]  /*2640*/  LOP3.LUT R23, R15, 0xfffffffe, RZ, 0xc0, !PT ;  /* 0xfffffffe0f177812 */ /* 0x000fe200078ec0ff */
[----:B------:R-:W-:Y:S01]  /*2650*/  IMAD.IADD R15, R13, 0x1, R22 ;  /* 0x000000010d0f7824 */ /* 0x000fe200078e0216 */
[----:B------:R-:W-:Y:S02]  /*2660*/  LOP3.LUT P2, RZ, R4, 0x800000, RZ, 0xc0, !PT ;  /* 0x0080000004ff7812 */ /* 0x000fe4000784c0ff */
[----:B------:R-:W-:Y:S02]  /*2670*/  IADD3 R22, PT, PT, R24, R25, R13 ;  /* 0x0000001918167210 */ /* 0x000fe40007ffe00d */
[----:B------:R-:W-:-:S02]  /*2680*/  ISETP.NE.AND P5, PT, R23, 0x2, PT ;  /* 0x000000021700780c */ /* 0x000fc40003fa5270 */
[----:B------:R-:W-:Y:S02]  /*2690*/  SHF.R.U32.HI R25, RZ, 0x1, R3 ;  /* 0x00000001ff197819 */ /* 0x000fe40000011603 */
[----:B------:R-:W-:Y:S02]  /*26a0*/  SHF.R.U32.HI R23, RZ, 0x1, R7 ;  /* 0x00000001ff177819 */ /* 0x000fe40000011607 */
[----:B------:R-:W-:Y:S02]  /*26b0*/  LOP3.LUT R25, R25, 0x1, RZ, 0xc0, !PT ;  /* 0x0000000119197812 */ /* 0x000fe400078ec0ff */
[----:B------:R-:W-:Y:S02]  /*26c0*/  IADD3 R26, PT, PT, R19, R24, R20 ;  /* 0x00000018131a7210 */ /* 0x000fe40007ffe014 */
[----:B------:R-:W-:Y:S02]  /*26d0*/  ISETP.NE.AND P0, PT, R14, 0x3, PT ;  /* 0x000000030e00780c */ /* 0x000fe40003f05270 */
[----:B------:R-:W-:Y:S01]  /*26e0*/  ISETP.NE.AND P4, PT, R21, 0x3, PT ;  /* 0x000000031500780c */ /* 0x000fe20003f85270 */
[----:B------:R-:W-:Y:S01]  /*26f0*/  IMAD.IADD R29, R25, 0x1, R26 ;  /* 0x00000001191d7824 */ /* 0x000fe200078e021a */
[----:B------:R-:W-:-:S02]  /*2700*/  LOP3.LUT R23, R23, 0x1, RZ, 0xc0, !PT ;  /* 0x0000000117177812 */ /* 0x000fc400078ec0ff */
[----:B------:R-:W-:Y:S02]  /*2710*/  SHF.R.U32.HI R13, RZ, 0x2, R3 ;  /* 0x00000002ff0d7819 */ /* 0x000fe40000011603 */
[----:B------:R-:W-:Y:S02]  /*2720*/  LOP3.LUT R14, R14, 0xfffffffe, RZ, 0xc0, !PT ;  /* 0xfffffffe0e0e7812 */ /* 0x000fe400078ec0ff */
[----:B------:R-:W-:Y:S02]  /*2730*/  LOP3.LUT R21, R21, 0xfffffffe, RZ, 0xc0, !PT ;  /* 0xfffffffe15157812 */ /* 0x000fe400078ec0ff */
[----:B------:R-:W-:Y:S02]  /*2740*/  LOP3.LUT R13, R13, 0x1, RZ, 0xc0, !PT ;  /* 0x000000010d0d7812 */ /* 0x000fe400078ec0ff */
[----:B------:R-:W-:Y:S02]  /*2750*/  IADD3 R20, PT, PT, R20, R23, R25 ;  /* 0x0000001714147210 */ /* 0x000fe40007ffe019 */
[----:B------:R-:W-:-:S02]  /*2760*/  ISETP.NE.AND P3, PT, R14, 0x2, PT ;  /* 0x000000020e00780c */ /* 0x000fc40003f65270 */
[----:B------:R-:W-:Y:S02]  /*2770*/  ISETP.NE.AND P1, PT, R21, 0x2, PT ;  /* 0x000000021500780c */ /* 0x000fe40003f25270 */
[----:B------:R-:W-:Y:S02]  /*2780*/  SHF.R.U32.HI R21, RZ, 0x1, R5 ;  /* 0x00000001ff157819 */ /* 0x000fe40000011605 */
[----:B------:R-:W-:Y:S02]  /*2790*/  SEL R14, RZ, 0xffffffff, P6 ;  /* 0xffffffffff0e7807 */ /* 0x000fe40003000000 */
[----:B------:R-:W-:Y:S02]  /*27a0*/  @P2 SEL R14, RZ, 0xffffffff, P5 ;  /* 0xffffffffff0e2807 */ /* 0x000fe40002800000 */
[----:B------:R-:W-:Y:S02]  /*27b0*/  LOP3.LUT P5, RZ, R4, 0x1000000, RZ, 0xc0, !PT ;  /* 0x0100000004ff7812 */ /* 0x000fe400078ac0ff */
[----:B------:R-:W-:-:S02]  /*27c0*/  IADD3 R20, PT, PT, R16, R20, R13 ;  /* 0x0000001410147210 */ /* 0x000fc40007ffe00d */
[----:B------:R-:W-:Y:S02]  /*27d0*/  LOP3.LUT R21, R21, 0x1, RZ, 0xc0, !PT ;  /* 0x0000000115157812 */ /* 0x000fe400078ec0ff */
[----:B------:R-:W-:Y:S02]  /*27e0*/  LEA.HI R16, R4, R29, RZ, 0x1 ;  /* 0x0000001d04107211 */ /* 0x000fe400078f08ff */
[----:B------:R-:W-:Y:S02]  /*27f0*/  LOP3.LUT R14, R14, 0x1, RZ, 0xc0, !PT ;  /* 0x000000010e0e7812 */ /* 0x000fe400078ec0ff */
[----:B------:R-:W-:Y:S01]  /*2800*/  SHF.R.U32.HI R19, RZ, 0x2, R5 ;  /* 0x00000002ff137819 */ /* 0x000fe20000011605 */
[----:B------:R-:W-:Y:S01]  /*2810*/  IMAD.IADD R29, R21, 0x1, R16 ;  /* 0x00000001151d7824 */ /* 0x000fe200078e0210 */
[----:B------:R-:W-:Y:S02]  /*2820*/  ISETP.NE.U32.AND P2, PT, R14, 0x1, PT ;  /* 0x000000010e00780c */ /* 0x000fe40003f45070 */
[----:B------:R-:W-:-:S02]  /*2830*/  SEL R14, RZ, 0xffffffff, P0 ;  /* 0xffffffffff0e7807 */ /* 0x000fc40000000000 */
[----:B------:R-:W-:Y:S02]  /*2840*/  LEA.HI R16, R6, R29, RZ, 0x1 ;  /* 0x0000001d06107211 */ /* 0x000fe400078f08ff */
[----:B------:R-:W-:Y:S02]  /*2850*/  @P5 SEL R14, RZ, 0xffffffff, P3 ;  /* 0xffffffffff0e5807 */ /* 0x000fe40001800000 */
[----:B------:R-:W-:Y:S01]  /*2860*/  LOP3.LUT R19, R19, 0x1, RZ, 0xc0, !PT ;  /* 0x0000000113137812 */ /* 0x000fe200078ec0ff */
[----:B------:R-:W-:Y:S01]  /*2870*/  IMAD.IADD R16, R23, 0x1, R16 ;  /* 0x0000000117107824 */ /* 0x000fe200078e0210 */
[----:B------:R-:W-:Y:S02]  /*2880*/  LOP3.LUT R14, R14, 0x1, RZ, 0xc0, !PT ;  /* 0x000000010e0e7812 */ /* 0x000fe400078ec0ff */
[----:B------:R-:W-:Y:S02]  /*2890*/  IADD3 R27, PT, PT, R24, R20, R19 ;  /* 0x00000014181b7210 */ /* 0x000fe40007ffe013 */
[----:B------:R-:W-:-:S02]  /*28a0*/  ISETP.NE.U32.AND P3, PT, R14, 0x1, PT ;  /* 0x000000010e00780c */ /* 0x000fc40003f65070 */
[----:B------:R-:W-:Y:S02]  /*28b0*/  ISETP.NE.AND P6, PT, R16, 0x3, PT ;  /* 0x000000031000780c */ /* 0x000fe40003fc5270 */
[----:B------:R-:W-:Y:S02]  /*28c0*/  LOP3.LUT R14, R22, 0xfffffffe, RZ, 0xc0, !PT ;  /* 0xfffffffe160e7812 */ /* 0x000fe400078ec0ff */
[----:B------:R-:W-:Y:S02]  /*28d0*/  LOP3.LUT R16, R16, 0xfffffffe, RZ, 0xc0, !PT ;  /* 0xfffffffe10107812 */ /* 0x000fe400078ec0ff */
[----:B------:R-:W-:Y:S02]  /*28e0*/  ISETP.NE.AND P0, PT, R14, 0x2, PT ;  /* 0x000000020e00780c */ /* 0x000fe40003f05270 */
[----:B------:R-:W-:Y:S02]  /*28f0*/  ISETP.NE.AND P5, PT, R16, 0x2, PT ;  /* 0x000000021000780c */ /* 0x000fe40003fa5270 */
[----:B------:R-:W-:-:S02]  /*2900*/  SEL R14, RZ, 0xffffffff, P6 ;  /* 0xffffffffff0e7807 */ /* 0x000fc40003000000 */
[----:B------:R-:W-:Y:S02]  /*2910*/  SHF.R.U32.HI R16, RZ, 0x2, R7 ;  /* 0x00000002ff107819 */ /* 0x000fe40000011607 */
[----:B------:R-:W-:Y:S02]  /*2920*/  LOP3.LUT P6, RZ, R5, 0x1, RZ, 0xc0, !PT ;  /* 0x0000000105ff7812 */ /* 0x000fe400078cc0ff */
[----:B------:R-:W-:Y:S02]  /*2930*/  LOP3.LUT R16, R16, 0x1, RZ, 0xc0, !PT ;  /* 0x0000000110107812 */ /* 0x000fe400078ec0ff */
[----:B------:R-:W-:Y:S02]  /*2940*/  SHF.R.U32.HI R20, RZ, 0x3, R3 ;  /* 0x00000003ff147819 */ /* 0x000fe40000011603 */
[----:B------:R-:W-:Y:S01]  /*2950*/  IADD3 R25, PT, PT, R25, R16, R13 ;  /* 0x0000001019197210 */ /* 0x000fe20007ffe00d */
[----:B------:R-:W-:Y:S01]  /*2960*/  IMAD.IADD R27, R16, 0x1, R27 ;  /* 0x00000001101b7824 */ /* 0x000fe200078e021b */
[----:B------:R-:W-:-:S02]  /*2970*/  LOP3.LUT R20, R20, 0x1, RZ, 0xc0, !PT ;  /* 0x0000000114147812 */ /* 0x000fc400078ec0ff */
[----:B------:R-:W-:Y:S02]  /*2980*/  SHF.R.U32.HI R24, RZ, 0x3, R5 ;  /* 0x00000003ff187819 */ /* 0x000fe40000011605 */
[----:B------:R-:W-:Y:S02]  /*2990*/  IADD3 R25, PT, PT, R21, R25, R20 ;  /* 0x0000001915197210 */ /* 0x000fe40007ffe014 */
[----:B------:R-:W-:Y:S02]  /*29a0*/  @P6 SEL R14, RZ, 0xffffffff, P5 ;  /* 0xffffffffff0e6807 */ /* 0x000fe40002800000 */
[----:B------:R-:W-:Y:S02]  /*29b0*/  LOP3.LUT R24, R24, 0x1, RZ, 0xc0, !PT ;  /* 0x0000000118187812 */ /* 0x000fe400078ec0ff */
[----:B------:R-:W-:Y:S02]  /*29c0*/  ISETP.NE.AND P6, PT, R27, 0x3, PT ;  /* 0x000000031b00780c */ /* 0x000fe40003fc5270 */
[----:B------:R-:W-:-:S02]  /*29d0*/  IADD3 R26, PT, PT, R23, R25, R24 ;  /* 0x00000019171a7210 */ /* 0x000fc40007ffe018 */
[----:B------:R-:W-:Y:S02]  /*29e0*/  SEL R21, RZ, 0xffffffff, P6 ;  /* 0xffffffffff157807 */ /* 0x000fe40003000000 */
[----:B------:R-:W-:Y:S02]  /*29f0*/  LOP3.LUT P6, RZ, R5, 0x2, RZ, 0xc0, !PT ;  /* 0x0000000205ff7812 */ /* 0x000fe400078cc0ff */
[----:B------:R-:W-:Y:S02]  /*2a00*/  SHF.R.U32.HI R23, RZ, 0x3, R7 ;  /* 0x00000003ff177819 */ /* 0x000fe40000011607 */
[----:B------:R-:W-:Y:S02]  /*2a10*/  LOP3.LUT R27, R27, 0xfffffffe, RZ, 0xc0, !PT ;  /* 0xfffffffe1b1b7812 */ /* 0x000fe400078ec0ff */
[----:B------:R-:W-:Y:S02]  /*2a20*/  LOP3.LUT R23, R23, 0x1, RZ, 0xc0, !PT ;  /* 0x0000000117177812 */ /* 0x000fe400078ec0ff */
[----:B------:R-:W-:-:S02]  /*2a30*/  ISETP.NE.AND P5, PT, R27, 0x2, PT ;  /* 0x000000021b00780c */ /* 0x000fc40003fa5270 */
[----:B------:R-:W-:Y:S01]  /*2a40*/  LOP3.LUT R14, R14, 0x1, RZ, 0xc0, !PT ;  /* 0x000000010e0e7812 */ /* 0x000fe200078ec0ff */
[----:B------:R-:W-:Y:S02]  /*2a50*/  IMAD.IADD R26, R23, 0x1, R26 ;  /* 0x00000001171a7824 */ /* 0x000fe400078e021a */
[----:B------:R-:W-:-:S03]  /*2a60*/  @P6 SEL R21, RZ, 0xffffffff, P5 ;  /* 0xffffffffff156807 */ /* 0x000fc60002800000 */
[C---:B------:R-:W-:Y:S02]  /*2a70*/  ISETP.NE.AND P6, PT, R26.reuse, 0x3, PT ;  /* 0x000000031a00780c */ /* 0x040fe40003fc5270 */
[----:B------:R-:W-:Y:S02]  /*2a80*/  LOP3.LUT R26, R26, 0xfffffffe, RZ, 0xc0, !PT ;  /* 0xfffffffe1a1a7812 */ /* 0x000fe400078ec0ff */
[----:B------:R-:W-:Y:S02]  /*2a90*/  SEL R25, RZ, 0xffffffff, P6 ;  /* 0xffffffffff197807 */ /* 0x000fe40003000000 */
[----:B------:R-:W-:Y:S02]  /*2aa0*/  LOP3.LUT P6, RZ, R5, 0x4, RZ, 0xc0, !PT ;  /* 0x0000000405ff7812 */ /* 0x000fe400078cc0ff */
[----:B------:R-:W-:Y:S02]  /*2ab0*/  ISETP.NE.AND P5, PT, R26, 0x2, PT ;  /* 0x000000021a00780c */ /* 0x000fe40003fa5270 */
[----:B------:R-:W-:-:S09]  /*2ac0*/  LOP3.LUT R21, R21, 0x1, RZ, 0xc0, !PT ;  /* 0x0000000115157812 */ /* 0x000fd200078ec0ff */
[----:B------:R-:W-:Y:S02]  /*2ad0*/  @P6 SEL R25, RZ, 0xffffffff, P5 ;  /* 0xffffffffff196807 */ /* 0x000fe40002800000 */
[----:B------:R-:W-:Y:S02]  /*2ae0*/  ISETP.NE.AND P6, PT, R22, 0x3, PT ;  /* 0x000000031600780c */ /* 0x000fe40003fc5270 */
[----:B------:R-:W-:Y:S02]  /*2af0*/  LOP3.LUT R25, R25, 0x1, RZ, 0xc0, !PT ;  /* 0x0000000119197812 */ /* 0x000fe400078ec0ff */
[----:B------:R-:W-:Y:S02]  /*2b00*/  ISETP.NE.U32.AND P5, PT, R21, 0x1, PT ;  /* 0x000000011500780c */ /* 0x000fe40003fa5070 */
[----:B------:R-:W-:Y:S02]  /*2b10*/  SEL R22, RZ, 0x800000, P2 ;  /* 0x00800000ff167807 */ /* 0x000fe40001000000 */
[----:B------:R-:W-:-:S02]  /*2b20*/  SEL R21, RZ, 0x1000000, P3 ;  /* 0x01000000ff157807 */ /* 0x000fc40001800000 */
[----:B------:R-:W-:Y:S02]  /*2b30*/  ISETP.NE.U32.AND P2, PT, R14, 0x1, PT ;  /* 0x000000010e00780c */ /* 0x000fe40003f45070 */
[----:B------:R-:W-:Y:S02]  /*2b40*/  ISETP.NE.U32.AND P3, PT, R25, 0x1, PT ;  /* 0x000000011900780c */ /* 0x000fe40003f65070 */
[----:B------:R-:W-:Y:S02]  /*2b50*/  LOP3.LUT R14, R21, R22, R12, 0xfe, !PT ;  /* 0x00000016150e7212 */ /* 0x000fe400078efe0c */
[----:B------:R-:W-:Y:S02]  /*2b60*/  SEL R22, RZ, 0x2, P5 ;  /* 0x00000002ff167807 */ /* 0x000fe40002800000 */
[----:B------:R-:W-:Y:S02]  /*2b70*/  SEL R25, RZ, 0x4, P3 ;  /* 0x00000004ff197807 */ /* 0x000fe40001800000 */
[----:B------:R-:W-:-:S02]  /*2b80*/  SEL R21, RZ, 0x1, P2 ;  /* 0x00000001ff157807 */ /* 0x000fc40001000000 */
[----:B------:R-:W-:Y:S02]  /*2b90*/  SHF.R.U32.HI R12, RZ, 0x4, R3 ;  /* 0x00000004ff0c7819 */ /* 0x000fe40000011603 */
[----:B------:R-:W-:Y:S02]  /*2ba0*/  LOP3.LUT R25, R25, R22, R21, 0xfe, !PT ;  /* 0x0000001619197212 */ /* 0x000fe400078efe15 */
[----:B------:R-:W-:Y:S02]  /*2bb0*/  LOP3.LUT R12, R12, 0x1, RZ, 0xc0, !PT ;  /* 0x000000010c0c7812 */ /* 0x000fe400078ec0ff */
[----:B------:R-:W-:Y:S02]  /*2bc0*/  IADD3 R22, PT, PT, R13, R23, R20 ;  /* 0x000000170d167210 */ /* 0x000fe40007ffe014 */
[----:B------:R-:W-:Y:S02]  /*2bd0*/  SHF.R.U32.HI R13, RZ, 0x4, R7 ;  /* 0x00000004ff0d7819 */ /* 0x000fe40000011607 */
[----:B------:R-:W-:-:S02]  /*2be0*/  IADD3 R22, PT, PT, R19, R22, R12 ;  /* 0x0000001613167210 */ /* 0x000fc40007ffe00c */
[----:B------:R-:W-:Y:S02]  /*2bf0*/  SHF.R.U32.HI R19, RZ, 0x4, R5 ;  /* 0x00000004ff137819 */ /* 0x000fe40000011605 */
[----:B------:R-:W-:Y:S02]  /*2c00*/  SHF.R.U32.HI R21, RZ, 0x5, R3 ;  /* 0x00000005ff157819 */ /* 0x000fe40000011603 */
[----:B------:R-:W-:Y:S02]  /*2c10*/  LOP3.LUT R19, R19, 0x1, RZ, 0xc0, !PT ;  /* 0x0000000113137812 */ /* 0x000fe400078ec0ff */
[----:B------:R-:W-:Y:S02]  /*2c20*/  LOP3.LUT R13, R13, 0x1, RZ, 0xc0, !PT ;  /* 0x000000010d0d7812 */ /* 0x000fe400078ec0ff */
[----:B------:R-:W-:Y:S02]  /*2c30*/  IADD3 R16, PT, PT, R16, R22, R19 ;  /* 0x0000001610107210 */ /* 0x000fe40007ffe013 */
[----:B------:R-:W-:-:S02]  /*2c40*/  LOP3.LUT R21, R21, 0x1, RZ, 0xc0, !PT ;  /* 0x0000000115157812 */ /* 0x000fc400078ec0ff */
[----:B------:R-:W-:Y:S01]  /*2c50*/  IADD3 R20, PT, PT, R20, R13, R12 ;  /* 0x0000000d14147210 */ /* 0x000fe20007ffe00c */
[----:B------:R-:W-:Y:S01]  /*2c60*/  IMAD.IADD R16, R13, 0x1, R16 ;  /* 0x000000010d107824 */ /* 0x000fe200078e0210 */
[----:B------:R-:W-:Y:S02]  /*2c70*/  SHF.R.U32.HI R22, RZ, 0x5, R5 ;  /* 0x00000005ff167819 */ /* 0x000fe40000011605 */
[----:B------:R-:W-:Y:S02]  /*2c80*/  IADD3 R20, PT, PT, R24, R20, R21 ;  /* 0x0000001418147210 */ /* 0x000fe40007ffe015 */
[----:B------:R-:W-:Y:S02]  /*2c90*/  LOP3.LUT R22, R22, 0x1, RZ, 0xc0, !PT ;  /* 0x0000000116167812 */ /* 0x000fe400078ec0ff */
[----:B------:R-:W-:Y:S02]  /*2ca0*/  LOP3.LUT P2, RZ, R5, 0x8, RZ, 0xc0, !PT ;  /* 0x0000000805ff7812 */ /* 0x000fe4000784c0ff */
[----:B------:R-:W-:-:S02]  /*2cb0*/  IADD3 R20, PT, PT, R23, R20, R22 ;  /* 0x0000001417147210 */ /* 0x000fc40007ffe016 */
[----:B------:R-:W-:Y:S02]  /*2cc0*/  SHF.R.U32.HI R23, RZ, 0x5, R7 ;  /* 0x00000005ff177819 */ /* 0x000fe40000011607 */
[C---:B------:R-:W-:Y:S02]  /*2cd0*/  ISETP.NE.AND P5, PT, R16.reuse, 0x3, PT ;  /* 0x000000031000780c */ /* 0x040fe40003fa5270 */
[----:B------:R-:W-:Y:S02]  /*2ce0*/  LOP3.LUT R16, R16, 0xfffffffe, RZ, 0xc0, !PT ;  /* 0xfffffffe10107812 */ /* 0x000fe400078ec0ff */
[----:B------:R-:W-:Y:S02]  /*2cf0*/  LOP3.LUT R23, R23, 0x1, RZ, 0xc0, !PT ;  /* 0x0000000117177812 */ /* 0x000fe400078ec0ff */
[----:B------:R-:W-:Y:S02]  /*2d00*/  ISETP.NE.AND P3, PT, R16, 0x2, PT ;  /* 0x000000021000780c */ /* 0x000fe40003f65270 */
[----:B------:R-:W-:Y:S01]  /*2d10*/  SEL R16, RZ, 0xffffffff, P5 ;  /* 0xffffffffff107807 */ /* 0x000fe20002800000 */
[----:B------:R-:W-:Y:S01]  /*2d20*/  IMAD.IADD R20, R23, 0x1, R20 ;  /* 0x0000000117147824 */ /* 0x000fe200078e0214 */
[----:B------:R-:W-:-:S02]  /*2d30*/  LOP3.LUT P5, RZ, R5, 0x10, RZ, 0xc0, !PT ;  /* 0x0000001005ff7812 */ /* 0x000fc400078ac0ff */
[----:B------:R-:W-:Y:S02]  /*2d40*/  @P2 SEL R16, RZ, 0xffffffff, P3 ;  /* 0xffffffffff102807 */ /* 0x000fe40001800000 */
[C---:B------:R-:W-:Y:S02]  /*2d50*/  ISETP.NE.AND P3, PT, R20.reuse, 0x3, PT ;  /* 0x000000031400780c */ /* 0x040fe40003f65270 */
[----:B------:R-:W-:Y:S02]  /*2d60*/  LOP3.LUT R20, R20, 0xfffffffe, RZ, 0xc0, !PT ;  /* 0xfffffffe14147812 */ /* 0x000fe400078ec0ff */
[----:B------:R-:W-:Y:S02]  /*2d70*/  LOP3.LUT R16, R16, 0x1, RZ, 0xc0, !PT ;  /* 0x0000000110107812 */ /* 0x000fe400078ec0ff */
[----:B------:R-:W-:Y:S02]  /*2d80*/  ISETP.NE.AND P2, PT, R20, 0x2, PT ;  /* 0x000000021400780c */ /* 0x000fe40003f45270 */
[----:B------:R-:W-:-:S02]  /*2d90*/  SEL R20, RZ, 0xffffffff, P3 ;  /* 0xffffffffff147807 */ /* 0x000fc40001800000 */
[----:B------:R-:W-:Y:S02]  /*2da0*/  @P5 SEL R20, RZ, 0xffffffff, P2 ;  /* 0xffffffffff145807 */ /* 0x000fe40001000000 */
[----:B------:R-:W-:Y:S02]  /*2db0*/  ISETP.NE.U32.AND P2, PT, R16, 0x1, PT ;  /* 0x000000011000780c */ /* 0x000fe40003f45070 */
[----:B------:R-:W-:Y:S02]  /*2dc0*/  LOP3.LUT R20, R20, 0x1, RZ, 0xc0, !PT ;  /* 0x0000000114147812 */ /* 0x000fe400078ec0ff */
[----:B------:R-:W-:Y:S02]  /*2dd0*/  SEL R24, RZ, 0x8, P2 ;  /* 0x00000008ff187807 */ /* 0x000fe40001000000 */
[----:B------:R-:W-:Y:S02]  /*2de0*/  ISETP.NE.U32.AND P3, PT, R20, 0x1, PT ;  /* 0x000000011400780c */ /* 0x000fe40003f65070 */
[----:B------:R-:W-:-:S02]  /*2df0*/  SHF.R.U32.HI R20, RZ, 0x6, R3 ;  /* 0x00000006ff147819 */ /* 0x000fc40000011603 */
[----:B------:R-:W-:Y:S02]  /*2e00*/  SEL R16, RZ, 0x10, P3 ;  /* 0x00000010ff107807 */ /* 0x000fe40001800000 */
[----:B------:R-:W-:Y:S02]  /*2e10*/  LOP3.LUT R20, R20, 0x1, RZ, 0xc0, !PT ;  /* 0x0000000114147812 */ /* 0x000fe400078ec0ff */
[----:B------:R-:W-:Y:S02]  /*2e20*/  LOP3.LUT R25, R16, R24, R25, 0xfe, !PT ;  /* 0x0000001810197212 */ /* 0x000fe400078efe19 */
[----:B------:R-:W-:Y:S02]  /*2e30*/  IADD3 R24, PT, PT, R12, R23, R21 ;  /* 0x000000170c187210 */ /* 0x000fe40007ffe015 */
[----:B------:R-:W-:Y:S02]  /*2e40*/  SHF.R.U32.HI R12, RZ, 0x6, R5 ;  /* 0x00000006ff0c7819 */ /* 0x000fe40000011605 */
[----:B------:R-:W-:-:S02]  /*2e50*/  SHF.R.U32.HI R16, RZ, 0x6, R7 ;  /* 0x00000006ff107819 */ /* 0x000fc40000011607 */
[----:B------:R-:W-:Y:S02]  /*2e60*/  IADD3 R24, PT, PT, R19, R24, R20 ;  /* 0x0000001813187210 */ /* 0x000fe40007ffe014 */
[----:B------:R-:W-:Y:S02]  /*2e70*/  LOP3.LUT R12, R12, 0x1, RZ, 0xc0, !PT ;  /* 0x000000010c0c7812 */ /* 0x000fe400078ec0ff */
[----:B------:R-:W-:Y:S02]  /*2e80*/  SHF.R.U32.HI R19, RZ, 0x7, R3 ;  /* 0x00000007ff137819 */ /* 0x000fe40000011603 */
        /* <DEDUP_REMOVED lines=35> */
[----:B------:R-:W-:-:S02]  /*30c0*/  IADD3 R20, PT, PT, R12, R13, R22 ;  /* 0x0000000d0c147210 */ /* 0x000fc40007ffe016 */
[----:B------:R-:W-:Y:S02]  /*30d0*/  SHF.R.U32.HI R13, RZ, 0x9, R3 ;  /* 0x00000009ff0d7819 */ /* 0x000fe40000011603 */
[----:B------:R-:W-:Y:S02]  /*30e0*/  LOP3.LUT R12, R23, 0x1, RZ, 0xc0, !PT ;  /* 0x00000001170c7812 */ /* 0x000fe400078ec0ff */
[----:B------:R-:W-:Y:S02]  /*30f0*/  SHF.R.U32.HI R26, RZ, 0x8, R5 ;  /* 0x00000008ff1a7819 */ /* 0x000fe40000011605 */
[----:B------:R-:W-:Y:S02]  /*3100*/  LOP3.LUT R13, R13, 0x1, RZ, 0xc0, !PT ;  /* 0x000000010d0d7812 */ /* 0x000fe400078ec0ff */
[----:B------:R-:W-:Y:S02]  /*3110*/  IADD3 R23, PT, PT, R19, R12, R22 ;  /* 0x0000000c13177210 */ /* 0x000fe40007ffe016 */
[----:B------:R-:W-:-:S02]  /*3120*/  LOP3.LUT R19, R26, 0x1, RZ, 0xc0, !PT ;  /* 0x000000011a137812 */ /* 0x000fc400078ec0ff */
[----:B------:R-:W-:Y:S02]  /*3130*/  IADD3 R26, PT, PT, R24, R23, R13 ;  /* 0x00000017181a7210 */ /* 0x000fe40007ffe00d */
[----:B------:R-:W-:Y:S02]  /*3140*/  SHF.R.U32.HI R24, RZ, 0x9, R5 ;  /* 0x00000009ff187819 */ /* 0x000fe40000011605 */
[----:B------:R-:W-:Y:S02]  /*3150*/  IADD3 R23, PT, PT, R16, R20, R19 ;  /* 0x0000001410177210 */ /* 0x000fe40007ffe013 */
[----:B------:R-:W-:Y:S02]  /*3160*/  LOP3.LUT R24, R24, 0x1, RZ, 0xc0, !PT ;  /* 0x0000000118187812 */ /* 0x000fe400078ec0ff */
[----:B------:R-:W-:Y:S01]  /*3170*/  LOP3.LUT P2, RZ, R5, 0x80, RZ, 0xc0, !PT ;  /* 0x0000008005ff7812 */ /* 0x000fe2000784c0ff */
[----:B------:R-:W-:Y:S01]  /*3180*/  IMAD.IADD R23, R12, 0x1, R23 ;  /* 0x000000010c177824 */ /* 0x000fe200078e0217 */
[----:B------:R-:W-:-:S02]  /*3190*/  IADD3 R26, PT, PT, R21, R26, R24 ;  /* 0x0000001a151a7210 */ /* 0x000fc40007ffe018 */
[----:B------:R-:W-:Y:S02]  /*31a0*/  SHF.R.U32.HI R21, RZ, 0x9, R7 ;  /* 0x00000009ff157819 */ /* 0x000fe40000011607 */
[----:B------:R-:W-:Y:S02]  /*31b0*/  ISETP.NE.AND P5, PT, R23, 0x3, PT ;  /* 0x000000031700780c */ /* 0x000fe40003fa5270 */
[----:B------:R-:W-:Y:S02]  /*31c0*/  LOP3.LUT R21, R21, 0x1, RZ, 0xc0, !PT ;  /* 0x0000000115157812 */ /* 0x000fe400078ec0ff */
[----:B------:R-:W-:Y:S02]  /*31d0*/  LOP3.LUT R23, R23, 0xfffffffe, RZ, 0xc0, !PT ;  /* 0xfffffffe17177812 */ /* 0x000fe400078ec0ff */
[----:B------:R-:W-:Y:S01]  /*31e0*/  SEL R16, RZ, 0xffffffff, P5 ;  /* 0xffffffffff107807 */ /* 0x000fe20002800000 */
[----:B------:R-:W-:Y:S01]  /*31f0*/  IMAD.IADD R26, R21, 0x1, R26 ;  /* 0x00000001151a7824 */ /* 0x000fe200078e021a */
[----:B------:R-:W-:-:S02]  /*3200*/  ISETP.NE.AND P3, PT, R23, 0x2, PT ;  /* 0x000000021700780c */ /* 0x000fc40003f65270 */
[----:B------:R-:W-:Y:S02]  /*3210*/  LOP3.LUT P5, RZ, R5, 0x100, RZ, 0xc0, !PT ;  /* 0x0000010005ff7812 */ /* 0x000fe400078ac0ff */
[----:B------:R-:W-:Y:S02]  /*3220*/  @P2 SEL R16, RZ, 0xffffffff, P3 ;  /* 0xffffffffff102807 */ /* 0x000fe40001800000 */
[C---:B------:R-:W-:Y:S02]  /*3230*/  ISETP.NE.AND P3, PT, R26.reuse, 0x3, PT ;  /* 0x000000031a00780c */ /* 0x040fe40003f65270 */
[----:B------:R-:W-:Y:S02]  /*3240*/  LOP3.LUT R26, R26, 0xfffffffe, RZ, 0xc0, !PT ;  /* 0xfffffffe1a1a7812 */ /* 0x000fe400078ec0ff */
[----:B------:R-:W-:Y:S02]  /*3250*/  SEL R20, RZ, 0xffffffff, P3 ;  /* 0xffffffffff147807 */ /* 0x000fe40001800000 */
[----:B------:R-:W-:-:S02]  /*3260*/  ISETP.NE.AND P2, PT, R26, 0x2, PT ;  /* 0x000000021a00780c */ /* 0x000fc40003f45270 */
[----:B------:R-:W-:Y:S02]  /*3270*/  LOP3.LUT R16, R16, 0x1, RZ, 0xc0, !PT ;  /* 0x0000000110107812 */ /* 0x000fe400078ec0ff */
[----:B------:R-:W-:Y:S02]  /*3280*/  @P5 SEL R20, RZ, 0xffffffff, P2 ;  /* 0xffffffffff145807 */ /* 0x000fe40001000000 */
[----:B------:R-:W-:Y:S02]  /*3290*/  ISETP.NE.U32.AND P2, PT, R16, 0x1, PT ;  /* 0x000000011000780c */ /* 0x000fe40003f45070 */
[----:B------:R-:W-:Y:S02]  /*32a0*/  LOP3.LUT R20, R20, 0x1, RZ, 0xc0, !PT ;  /* 0x0000000114147812 */ /* 0x000fe400078ec0ff */
[----:B------:R-:W-:Y:S02]  /*32b0*/  SEL R23, RZ, 0x80, P2 ;  /* 0x00000080ff177807 */ /* 0x000fe40001000000 */
[----:B------:R-:W-:-:S02]  /*32c0*/  ISETP.NE.U32.AND P3, PT, R20, 0x1, PT ;  /* 0x000000011400780c */ /* 0x000fc40003f65070 */
[----:B------:R-:W-:Y:S02]  /*32d0*/  SHF.R.U32.HI R20, RZ, 0xa, R3 ;  /* 0x0000000aff147819 */ /* 0x000fe40000011603 */
[----:B------:R-:W-:Y:S02]  /*32e0*/  SEL R16, RZ, 0x100, P3 ;  /* 0x00000100ff107807 */ /* 0x000fe40001800000 */
[----:B------:R-:W-:Y:S02]  /*32f0*/  LOP3.LUT R20, R20, 0x1, RZ, 0xc0, !PT ;  /* 0x0000000114147812 */ /* 0x000fe400078ec0ff */
[----:B------:R-:W-:Y:S02]  /*3300*/  LOP3.LUT R25, R16, R23, R25, 0xfe, !PT ;  /* 0x0000001710197212 */ /* 0x000fe400078efe19 */
[----:B------:R-:W-:Y:S02]  /*3310*/  IADD3 R22, PT, PT, R22, R21, R13 ;  /* 0x0000001516167210 */ /* 0x000fe40007ffe00d */
[----:B------:R-:W-:-:S02]  /*3320*/  SHF.R.U32.HI R16, RZ, 0xa, R7 ;  /* 0x0000000aff107819 */ /* 0x000fc40000011607 */
[--C-:B------:R-:W-:Y:S02]  /*3330*/  IADD3 R22, PT, PT, R19, R22, R20.reuse ;  /* 0x0000001613167210 */ /* 0x100fe40007ffe014 */
[----:B------:R-:W-:Y:S02]  /*3340*/  SHF.R.U32.HI R19, RZ, 0xb, R3 ;  /* 0x0000000bff137819 */ /* 0x000fe40000011603 */
[----:B------:R-:W-:Y:S02]  /*3350*/  LOP3.LUT R16, R16, 0x1, RZ, 0xc0, !PT ;  /* 0x0000000110107812 */ /* 0x000fe400078ec0ff */
[----:B------:R-:W-:Y:S02]  /*3360*/  SHF.R.U32.HI R26, RZ, 0xa, R5 ;  /* 0x0000000aff1a7819 */ /* 0x000fe40000011605 */
[----:B------:R-:W-:Y:S02]  /*3370*/  LOP3.LUT R19, R19, 0x1, RZ, 0xc0, !PT ;  /* 0x0000000113137812 */ /* 0x000fe400078ec0ff */
[----:B------:R-:W-:-:S02]  /*3380*/  IADD3 R23, PT, PT, R13, R16, R20 ;  /* 0x000000100d177210 */ /* 0x000fc40007ffe014 */
[----:B------:R-:W-:Y:S02]  /*3390*/  LOP3.LUT R13, R26, 0x1, RZ, 0xc0, !PT ;  /* 0x000000011a0d7812 */ /* 0x000fe400078ec0ff */
        /* <DEDUP_REMOVED lines=156> */
[----:B------:R-:W-:Y:S02]  /*3d60*/  SHF.R.U32.HI R26, RZ, 0x13, R5 ;  /* 0x00000013ff1a7819 */ /* 0x000fe40000011605 */
[----:B------:R-:W-:Y:S02]  /*3d70*/  IADD3 R24, PT, PT, R24, R23, R19 ;  /* 0x0000001718187210 */ /* 0x000fe40007ffe013 */
[----:B------:R-:W-:Y:S02]  /*3d80*/  IADD3 R23, PT, PT, R12, R22, R13 ;  /* 0x000000160c177210 */ /* 0x000fe40007ffe00d */
[----:B------:R-:W-:Y:S02]  /*3d90*/  LOP3.LUT R26, R26, 0x1, RZ, 0xc0, !PT ;  /* 0x000000011a1a7812 */ /* 0x000fe400078ec0ff */
[----:B------:R-:W-:Y:S01]  /*3da0*/  LOP3.LUT P2, RZ, R5, 0x20000, RZ, 0xc0, !PT ;  /* 0x0002000005ff7812 */ /* 0x000fe2000784c0ff */
[----:B------:R-:W-:Y:S01]  /*3db0*/  IMAD.IADD R23, R16, 0x1, R23 ;  /* 0x0000000110177824 */ /* 0x000fe200078e0217 */
[----:B------:R-:W-:-:S02]  /*3dc0*/  IADD3 R21, PT, PT, R21, R24, R26 ;  /* 0x0000001815157210 */ /* 0x000fc40007ffe01a */
[----:B------:R-:W-:Y:S02]  /*3dd0*/  SHF.R.U32.HI R24, RZ, 0x13, R7 ;  /* 0x00000013ff187819 */ /* 0x000fe40000011607 */
[C---:B------:R-:W-:Y:S02]  /*3de0*/  ISETP.NE.AND P5, PT, R23.reuse, 0x3, PT ;  /* 0x000000031700780c */ /* 0x040fe40003fa5270 */
        /* <DEDUP_REMOVED lines=9> */
[----:B------:R-:W-:Y:S02]  /*3e80*/  LOP3.LUT R12, R12, 0x1, RZ, 0xc0, !PT ;  /* 0x000000010c0c7812 */ /* 0x000fe400078ec0ff */
[----:B------:R-:W-:-:S02]  /*3e90*/  ISETP.NE.AND P2, PT, R21, 0x2, PT ;  /* 0x000000021500780c */ /* 0x000fc40003f45270 */
[----:B------:R-:W-:Y:S02]  /*3ea0*/  SEL R21, RZ, 0xffffffff, P3 ;  /* 0xffffffffff157807 */ /* 0x000fe40001800000 */
[----:B------:R-:W-:Y:S02]  /*3eb0*/  @P5 SEL R21, RZ, 0xffffffff, P2 ;  /* 0xffffffffff155807 */ /* 0x000fe40001000000 */
[----:B------:R-:W-:Y:S02]  /*3ec0*/  ISETP.NE.U32.AND P2, PT, R12, 0x1, PT ;  /* 0x000000010c00780c */ /* 0x000fe40003f45070 */
[----:B------:R-:W-:Y:S02]  /*3ed0*/  LOP3.LUT R21, R21, 0x1, RZ, 0xc0, !PT ;  /* 0x0000000115157812 */ /* 0x000fe400078ec0ff */
[----:B------:R-:W-:Y:S02]  /*3ee0*/  SHF.R.U32.HI R22, RZ, 0x14, R3 ;  /* 0x00000014ff167819 */ /* 0x000fe40000011603 */
[----:B------:R-:W-:-:S02]  /*3ef0*/  ISETP.NE.U32.AND P3, PT, R21, 0x1, PT ;  /* 0x000000011500780c */ /* 0x000fc40003f65070 */
[----:B------:R-:W-:Y:S02]  /*3f00*/  SEL R21, RZ, 0x20000, P2 ;  /* 0x00020000ff157807 */ /* 0x000fe40001000000 */
        /* <DEDUP_REMOVED lines=36> */
[----:B------:R-:W-:Y:S02]  /*4150*/  SHF.R.U32.HI R16, RZ, 0x16, R3 ;  /* 0x00000016ff107819 */ /* 0x000fe40000011603 */
[----:B------:R-:W-:-:S02]  /*4160*/  ISETP.NE.U32.AND P3, PT, R20, 0x1, PT ;  /* 0x000000011400780c */ /* 0x000fc40003f65070 */
[----:B------:R-:W-:Y:S02]  /*4170*/  LOP3.LUT R16, R16, 0x1, RZ, 0xc0, !PT ;  /* 0x0000000110107812 */ /* 0x000fe400078ec0ff */
[----:B------:R-:W-:Y:S02]  /*4180*/  IADD3 R22, PT, PT, R22, R24, R13 ;  /* 0x0000001816167210 */ /* 0x000fe40007ffe00d */
[----:B------:R-:W-:Y:S02]  /*4190*/  SEL R23, RZ, 0x80000, P2 ;  /* 0x00080000ff177807 */ /* 0x000fe40001000000 */
[----:B------:R-:W-:Y:S02]  /*41a0*/  SEL R20, RZ, 0x100000, P3 ;  /* 0x00100000ff147807 */ /* 0x000fe40001800000 */
[----:B------:R-:W-:Y:S02]  /*41b0*/  IADD3 R22, PT, PT, R21, R22, R16 ;  /* 0x0000001615167210 */ /* 0x000fe40007ffe010 */
[----:B------:R-:W-:-:S02]  /*41c0*/  LOP3.LUT R25, R20, R23, R25, 0xfe, !PT ;  /* 0x0000001714197212 */ /* 0x000fc400078efe19 */
[----:B------:R-:W-:Y:S02]  /*41d0*/  SHF.R.U32.HI R21, RZ, 0x16, R5 ;  /* 0x00000016ff157819 */ /* 0x000fe40000011605 */
[----:B------:R-:W-:Y:S02]  /*41e0*/  SHF.R.U32.HI R23, RZ, 0x16, R7 ;  /* 0x00000016ff177819 */ /* 0x000fe40000011607 */
[----:B------:R-:W-:Y:S02]  /*41f0*/  LOP3.LUT R21, R21, 0x1, RZ, 0xc0, !PT ;  /* 0x0000000115157812 */ /* 0x000fe400078ec0ff */
[----:B------:R-:W-:Y:S02]  /*4200*/  SHF.R.U32.HI R20, RZ, 0x17, R3 ;  /* 0x00000017ff147819 */ /* 0x000fe40000011603 */
[----:B------:R-:W-:Y:S02]  /*4210*/  LOP3.LUT R23, R23, 0x1, RZ, 0xc0, !PT ;  /* 0x0000000117177812 */ /* 0x000fe400078ec0ff */
[----:B------:R-:W-:-:S02]  /*4220*/  IADD3 R22, PT, PT, R12, R22, R21 ;  /* 0x000000160c167210 */ /* 0x000fc40007ffe015 */
[----:B------:R-:W-:Y:S02]  /*4230*/  LOP3.LUT R20, R20, 0x1, RZ, 0xc0, !PT ;  /* 0x0000000114147812 */ /* 0x000fe400078ec0ff */
[----:B------:R-:W-:Y:S01]  /*4240*/  IADD3 R13, PT, PT, R13, R23, R16 ;  /* 0x000000170d0d7210 */ /* 0x000fe20007ffe010 */
[----:B------:R-:W-:Y:S01]  /*4250*/  IMAD.IADD R22, R23, 0x1, R22 ;  /* 0x0000000117167824 */ /* 0x000fe200078e0216 */
[----:B------:R-:W-:Y:S02]  /*4260*/  SHF.R.U32.HI R27, RZ, 0x17, R5 ;  /* 0x00000017ff1b7819 */ /* 0x000fe40000011605 */
[----:B------:R-:W-:Y:S02]  /*4270*/  IADD3 R13, PT, PT, R19, R13, R20 ;  /* 0x0000000d130d7210 */ /* 0x000fe40007ffe014 */
[----:B------:R-:W-:Y:S02]  /*4280*/  LOP3.LUT R27, R27, 0x1, RZ, 0xc0, !PT ;  /* 0x000000011b1b7812 */ /* 0x000fe400078ec0ff */
[----:B------:R-:W-:-:S02]  /*4290*/  LOP3.LUT P2, RZ, R5, 0x200000, RZ, 0xc0, !PT ;  /* 0x0020000005ff7812 */ /* 0x000fc4000784c0ff */
[----:B------:R-:W-:Y:S02]  /*42a0*/  SHF.R.U32.HI R19, RZ, 0x17, R7 ;  /* 0x00000017ff137819 */ /* 0x000fe40000011607 */
[----:B------:R-:W-:Y:S02]  /*42b0*/  IADD3 R24, PT, PT, R24, R13, R27 ;  /* 0x0000000d18187210 */ /* 0x000fe40007ffe01b */
        /* <DEDUP_REMOVED lines=18> */
[----:B------:R-:W-:Y:S02]  /*43e0*/  SEL R13, RZ, 0x200000, P2 ;  /* 0x00200000ff0d7807 */ /* 0x000fe40001000000 */
[----:B------:R-:W-:Y:S02]  /*43f0*/  SEL R12, RZ, 0x400000, P3 ;  /* 0x00400000ff0c7807 */ /* 0x000fe40001800000 */
[----:B------:R-:W-:Y:S02]  /*4400*/  LOP3.LUT P5, RZ, R4, 0x2000000, RZ, 0xc0, !PT ;  /* 0x0200000004ff7812 */ /* 0x000fe400078ac0ff */
[----:B------:R-:W-:Y:S02]  /*4410*/  LOP3.LUT R13, R12, R13, R25, 0xfe, !PT ;  /* 0x0000000d0c0d7212 */ /* 0x000fe400078efe19 */
[--C-:B------:R-:W-:Y:S02]  /*4420*/  SHF.R.U32.HI R25, RZ, 0x18, R3.reuse ;  /* 0x00000018ff197819 */ /* 0x100fe40000011603 */
[----:B------:R-:W-:-:S02]  /*4430*/  SHF.R.U32.HI R12, RZ, 0x19, R3 ;  /* 0x00000019ff0c7819 */ /* 0x000fc40000011603 */
[----:B------:R-:W-:Y:S02]  /*4440*/  LOP3.LUT R25, R25, 0x1, RZ, 0xc0, !PT ;  /* 0x0000000119197812 */ /* 0x000fe400078ec0ff */
[----:B------:R-:W-:Y:S02]  /*4450*/  LOP3.LUT R22, R22, 0x1, RZ, 0xc0, !PT ;  /* 0x0000000116167812 */ /* 0x000fe400078ec0ff */
[----:B------:R-:W-:Y:S02]  /*4460*/  IADD3 R16, PT, PT, R16, R19, R20 ;  /* 0x0000001310107210 */ /* 0x000fe40007ffe014 */
[----:B------:R-:W-:Y:S02]  /*4470*/  LOP3.LUT R12, R12, 0x1, RZ, 0xc0, !PT ;  /* 0x000000010c0c7812 */ /* 0x000fe400078ec0ff */
[--C-:B------:R-:W-:Y:S02]  /*4480*/  IADD3 R20, PT, PT, R20, R22, R25.reuse ;  /* 0x0000001614147210 */ /* 0x100fe40007ffe019 */
[----:B------:R-:W-:-:S02]  /*4490*/  IADD3 R21, PT, PT, R21, R16, R25 ;  /* 0x0000001015157210 */ /* 0x000fc40007ffe019 */
[----:B------:R-:W-:Y:S02]  /*44a0*/  IADD3 R16, PT, PT, R27, R20, R12 ;  /* 0x000000141b107210 */ /* 0x000fe40007ffe00c */
[----:B------:R-:W-:Y:S02]  /*44b0*/  SEL R20, RZ, 0xffffffff, P4 ;  /* 0xffffffffff147807 */ /* 0x000fe40002000000 */
[----:B------:R-:W-:Y:S02]  /*44c0*/  LOP3.LUT P4, RZ, R4, 0x4000000, RZ, 0xc0, !PT ;  /* 0x0400000004ff7812 */ /* 0x000fe4000788c0ff */
[----:B------:R-:W-:Y:S02]  /*44d0*/  @P5 SEL R20, RZ, 0xffffffff, P1 ;  /* 0xffffffffff145807 */ /* 0x000fe40000800000 */
[C---:B------:R-:W-:Y:S02]  /*44e0*/  ISETP.NE.AND P5, PT, R17.reuse, 0x3, PT ;  /* 0x000000031100780c */ /* 0x040fe40003fa5270 */
[----:B------:R-:W-:-:S02]  /*44f0*/  LOP3.LUT R17, R17, 0xfffffffe, RZ, 0xc0, !PT ;  /* 0xfffffffe11117812 */ /* 0x000fc400078ec0ff */
[C---:B------:R-:W-:Y:S02]  /*4500*/  ISETP.NE.AND P2, PT, R18.reuse, 0x3, PT ;  /* 0x000000031200780c */ /* 0x040fe40003f45270 */
[----:B------:R-:W-:Y:S02]  /*4510*/  LOP3.LUT R18, R18, 0xfffffffe, RZ, 0xc0, !PT ;  /* 0xfffffffe12127812 */ /* 0x000fe400078ec0ff */
[----:B------:R-:W-:Y:S02]  /*4520*/  ISETP.NE.AND P1, PT, R17, 0x2, PT ;  /* 0x000000021100780c */ /* 0x000fe40003f25270 */
[----:B------:R-:W-:Y:S02]  /*4530*/  SEL R17, RZ, 0xffffffff, P2 ;  /* 0xffffffffff117807 */ /* 0x000fe40001000000 */
[----:B------:R-:W-:Y:S02]  /*4540*/  ISETP.NE.AND P3, PT, R18, 0x2, PT ;  /* 0x000000021200780c */ /* 0x000fe40003f65270 */
[----:B------:R-:W-:-:S02]  /*4550*/  LOP3.LUT P2, RZ, R4, 0x8000000, RZ, 0xc0, !PT ;  /* 0x0800000004ff7812 */ /* 0x000fc4000784c0ff */
[----:B------:R-:W-:Y:S02]  /*4560*/  @P4 SEL R17, RZ, 0xffffffff, P3 ;  /* 0xffffffffff114807 */ /* 0x000fe40001800000 */
[C---:B------:R-:W-:Y:S02]  /*4570*/  ISETP.NE.AND P3, PT, R2.reuse, 0x3, PT ;  /* 0x000000030200780c */ /* 0x040fe40003f65270 */
[----:B------:R-:W-:Y:S02]  /*4580*/  LOP3.LUT R2, R2, 0xfffffffe, RZ, 0xc0, !PT ;  /* 0xfffffffe02027812 */ /* 0x000fe400078ec0ff */
[----:B------:R-:W-:Y:S02]  /*4590*/  SHF.R.U32.HI R24, RZ, 0x18, R5 ;  /* 0x00000018ff187819 */ /* 0x000fe40000011605 */
[----:B------:R-:W-:Y:S02]  /*45a0*/  ISETP.NE.AND P4, PT, R2, 0x2, PT ;  /* 0x000000020200780c */ /* 0x000fe40003f85270 */
[----:B------:R-:W-:-:S02]  /*45b0*/  SEL R2, RZ, 0xffffffff, P5 ;  /* 0xffffffffff027807 */ /* 0x000fc40002800000 */
[----:B------:R-:W-:Y:S02]  /*45c0*/  LOP3.LUT P5, RZ, R4, 0x10000000, RZ, 0xc0, !PT ;  /* 0x1000000004ff7812 */ /* 0x000fe400078ac0ff */
[----:B------:R-:W-:Y:S02]  /*45d0*/  @P2 SEL R2, RZ, 0xffffffff, P1 ;  /* 0xffffffffff022807 */ /* 0x000fe40000800000 */
[C---:B------:R-:W-:Y:S02]  /*45e0*/  ISETP.NE.AND P1, PT, R15.reuse, 0x3, PT ;  /* 0x000000030f00780c */ /* 0x040fe40003f25270 */
[----:B------:R-:W-:Y:S02]  /*45f0*/  LOP3.LUT R15, R15, 0xfffffffe, RZ, 0xc0, !PT ;  /* 0xfffffffe0f0f7812 */ /* 0x000fe400078ec0ff */
[----:B------:R-:W-:Y:S02]  /*4600*/  SHF.R.U32.HI R18, RZ, 0x19, R5 ;  /* 0x00000019ff127819 */ /* 0x000fe40000011605 */
[----:B------:R-:W-:-:S02]  /*4610*/  LOP3.LUT R24, R24, 0x1, RZ, 0xc0, !PT ;  /* 0x0000000118187812 */ /* 0x000fc400078ec0ff */
[----:B------:R-:W-:Y:S02]  /*4620*/  ISETP.NE.AND P2, PT, R15, 0x2, PT ;  /* 0x000000020f00780c */ /* 0x000fe40003f45270 */
[----:B------:R-:W-:Y:S02]  /*4630*/  LEA.HI R15, R6, R11, RZ, 0x1 ;  /* 0x0000000b060f7211 */ /* 0x000fe400078f08ff */
[----:B------:R-:W-:Y:S02]  /*4640*/  LOP3.LUT R18, R18, 0x1, RZ, 0xc0, !PT ;  /* 0x0000000112127812 */ /* 0x000fe400078ec0ff */
[----:B------:R-:W-:Y:S02]  /*4650*/  SEL R6, RZ, 0xffffffff, P3 ;  /* 0xffffffffff067807 */ /* 0x000fe40001800000 */
[----:B------:R-:W-:Y:S02]  /*4660*/  LOP3.LUT P3, RZ, R4, 0x20000000, RZ, 0xc0, !PT ;  /* 0x2000000004ff7812 */ /* 0x000fe4000786c0ff */
[----:B------:R-:W-:-:S02]  /*4670*/  IADD3 R23, PT, PT, R23, R21, R24 ;  /* 0x0000001517177210 */ /* 0x000fc40007ffe018 */
[----:B------:R-:W-:Y:S02]  /*4680*/  IADD3 R16, PT, PT, R19, R16, R18 ;  /* 0x0000001013107210 */ /* 0x000fe40007ffe012 */
[----:B------:R-:W-:Y:S01]  /*4690*/  @P5 SEL R6, RZ, 0xffffffff, P4 ;  /* 0xffffffffff065807 */ /* 0x000fe20002000000 */
[----:B------:R-:W-:Y:S01]  /*46a0*/  IMAD.IADD R23, R22, 0x1, R23 ;  /* 0x0000000116177824 */ /* 0x000fe200078e0217 */
[----:B------:R-:W-:Y:S02]  /*46b0*/  SHF.R.U32.HI R19, RZ, 0x19, R7 ;  /* 0x00000019ff137819 */ /* 0x000fe40000011607 */
[C---:B------:R-:W-:Y:S02]  /*46c0*/  ISETP.NE.AND P4, PT, R15.reuse, 0x3, PT ;  /* 0x000000030f00780c */ /* 0x040fe40003f85270 */
[----:B------:R-:W-:Y:S02]  /*46d0*/  LOP3.LUT R15, R15, 0xfffffffe, RZ, 0xc0, !PT ;  /* 0xfffffffe0f0f7812 */ /* 0x000fe400078ec0ff */
[----:B------:R-:W-:-:S02]  /*46e0*/  SHF.R.U32.HI R21, RZ, 0x1a, R3 ;  /* 0x0000001aff157819 */ /* 0x000fc40000011603 */
[----:B------:R-:W-:Y:S02]  /*46f0*/  LOP3.LUT R19, R19, 0x1, RZ, 0xc0, !PT ;  /* 0x0000000113137812 */ /* 0x000fe400078ec0ff */
[----:B------:R-:W-:Y:S02]  /*4700*/  ISETP.NE.AND P5, PT, R15, 0x2, PT ;  /* 0x000000020f00780c */ /* 0x000fe40003fa5270 */
[----:B------:R-:W-:Y:S02]  /*4710*/  SEL R15, RZ, 0xffffffff, P1 ;  /* 0xffffffffff0f7807 */ /* 0x000fe40000800000 */
[----:B------:R-:W-:Y:S02]  /*4720*/  LOP3.LUT R20, R20, 0x1, RZ, 0xc0, !PT ;  /* 0x0000000114147812 */ /* 0x000fe400078ec0ff */
[----:B------:R-:W-:Y:S02]  /*4730*/  ISETP.NE.AND P1, PT, R23, 0x3, PT ;  /* 0x000000031700780c */ /* 0x000fe40003f25270 */
[----:B------:R-:W-:-:S02]  /*4740*/  LOP3.LUT R21, R21, 0x1, RZ, 0xc0, !PT ;  /* 0x0000000115157812 */ /* 0x000fc400078ec0ff */
[----:B------:R-:W-:Y:S02]  /*4750*/  IADD3 R25, PT, PT, R25, R19, R12 ;  /* 0x0000001319197210 */ /* 0x000fe40007ffe00c */
[----:B------:R-:W-:Y:S02]  /*4760*/  SHF.R.U32.HI R11, RZ, 0x1a, R5 ;  /* 0x0000001aff0b7819 */ /* 0x000fe40000011605 */
[----:B------:R-:W-:Y:S02]  /*4770*/  LOP3.LUT R23, R23, 0xfffffffe, RZ, 0xc0, !PT ;  /* 0xfffffffe17177812 */ /* 0x000fe400078ec0ff */
[----:B------:R-:W-:Y:S02]  /*4780*/  @P3 SEL R15, RZ, 0xffffffff, P2 ;  /* 0xffffffffff0f3807 */ /* 0x000fe40001000000 */
[----:B------:R-:W-:Y:S02]  /*4790*/  ISETP.NE.U32.AND P3, PT, R20, 0x1, PT ;  /* 0x000000011400780c */ /* 0x000fe40003f65070 */
[----:B------:R-:W-:-:S02]  /*47a0*/  SEL R20, RZ, 0xffffffff, P4 ;  /* 0xffffffffff147807 */ /* 0x000fc40002000000 */
[----:B------:R-:W-:Y:S02]  /*47b0*/  IADD3 R24, PT, PT, R24, R25, R21 ;  /* 0x0000001918187210 */ /* 0x000fe40007ffe015 */
[----:B------:R-:W-:Y:S02]  /*47c0*/  LOP3.LUT R11, R11, 0x1, RZ, 0xc0, !PT ;  /* 0x000000010b0b7812 */ /* 0x000fe400078ec0ff */
[----:B------:R-:W-:Y:S02]  /*47d0*/  ISETP.NE.AND P2, PT, R23, 0x2, PT ;  /* 0x000000021700780c */ /* 0x000fe40003f45270 */
[----:B------:R-:W-:Y:S02]  /*47e0*/  LOP3.LUT P4, RZ, R4, 0x40000000, RZ, 0xc0, !PT ;  /* 0x4000000004ff7812 */ /* 0x000fe4000788c0ff */
[----:B------:R-:W-:Y:S02]  /*47f0*/  SHF.R.U32.HI R23, RZ, 0x1a, R7 ;  /* 0x0000001aff177819 */ /* 0x000fe40000011607 */
[----:B------:R-:W-:-:S02]  /*4800*/  IADD3 R22, PT, PT, R22, R24, R11 ;  /* 0x0000001816167210 */ /* 0x000fc40007ffe00b */
[----:B------:R-:W-:Y:S02]  /*4810*/  LOP3.LUT R23, R23, 0x1, RZ, 0xc0, !PT ;  /* 0x0000000117177812 */ /* 0x000fe400078ec0ff */
[----:B------:R-:W-:Y:S02]  /*4820*/  SHF.R.U32.HI R24, RZ, 0x1b, R3 ;  /* 0x0000001bff187819 */ /* 0x000fe40000011603 */
[----:B------:R-:W-:Y:S01]  /*4830*/  IADD3 R25, PT, PT, R12, R23, R21 ;  /* 0x000000170c197210 */ /* 0x000fe20007ffe015 */
[----:B------:R-:W-:Y:S01]  /*4840*/  IMAD.IADD R22, R23, 0x1, R22 ;  /* 0x0000000117167824 */ /* 0x000fe200078e0216 */
[----:B------:R-:W-:Y:S02]  /*4850*/  LOP3.LUT R24, R24, 0x1, RZ, 0xc0, !PT ;  /* 0x0000000118187812 */ /* 0x000fe400078ec0ff */
[----:B------:R-:W-:Y:S02]  /*4860*/  @P4 SEL R20, RZ, 0xffffffff, P5 ;  /* 0xffffffffff144807 */ /* 0x000fe40002800000 */
[----:B------:R-:W-:-:S02]  /*4870*/  IADD3 R12, PT, PT, R18, R25, R24 ;  /* 0x00000019120c7210 */ /* 0x000fc40007ffe018 */
[----:B------:R-:W-:Y:S02]  /*4880*/  SHF.R.U32.HI R18, RZ, 0x1b, R5 ;  /* 0x0000001bff127819 */ /* 0x000fe40000011605 */
[----:B------:R-:W-:Y:S02]  /*4890*/  LOP3.LUT P4, RZ, R4, 0x80000000, RZ, 0xc0, !PT ;  /* 0x8000000004ff7812 */ /* 0x000fe4000788c0ff */
[----:B------:R-:W-:Y:S02]  /*48a0*/  LOP3.LUT R4, R18, 0x1, RZ, 0xc0, !PT ;  /* 0x0000000112047812 */ /* 0x000fe400078ec0ff */
[----:B------:R-:W-:Y:S02]  /*48b0*/  LOP3.LUT R17, R17, 0x1, RZ, 0xc0, !PT ;  /* 0x0000000111117812 */ /* 0x000fe400078ec0ff */
[C---:B------:R-:W-:Y:S01]  /*48c0*/  IADD3 R12, PT, PT, R19.reuse, R12, R4 ;  /* 0x0000000c130c7210 */ /* 0x040fe20007ffe004 */
[----:B------:R-:W-:Y:S01]  /*48d0*/  IMAD.IADD R19, R19, 0x1, R16 ;  /* 0x0000000113137824 */ /* 0x000fe200078e0210 */
[----:B------:R-:W-:-:S02]  /*48e0*/  SEL R16, RZ, 0xffffffff, P6 ;  /* 0xffffffffff107807 */ /* 0x000fc40003000000 */
[----:B------:R-:W-:Y:S02]  /*48f0*/  LOP3.LUT P6, RZ, R5, 0x800000, RZ, 0xc0, !PT ;  /* 0x0080000005ff7812 */ /* 0x000fe400078cc0ff */
[----:B------:R-:W-:Y:S02]  /*4900*/  LOP3.LUT R2, R2, 0x1, RZ, 0xc0, !PT ;  /* 0x0000000102027812 */ /* 0x000fe400078ec0ff */
[----:B------:R-:W-:Y:S02]  /*4910*/  @P4 SEL R16, RZ, 0xffffffff, P0 ;  /* 0xffffffffff104807 */ /* 0x000fe40000000000 */
[C---:B------:R-:W-:Y:S02]  /*4920*/  ISETP.NE.AND P4, PT, R19.reuse, 0x3, PT ;  /* 0x000000031300780c */ /* 0x040fe40003f85270 */
[----:B------:R-:W-:Y:S02]  /*4930*/  LOP3.LUT R19, R19, 0xfffffffe, RZ, 0xc0, !PT ;  /* 0xfffffffe13137812 */ /* 0x000fe400078ec0ff */
[----:B------:R-:W-:-:S02]  /*4940*/  SEL R18, RZ, 0xffffffff, P4 ;  /* 0xffffffffff127807 */ /* 0x000fc40002000000 */
[----:B------:R-:W-:Y:S02]  /*4950*/  LOP3.LUT P4, RZ, R5, 0x1000000, RZ, 0xc0, !PT ;  /* 0x0100000005ff7812 */ /* 0x000fe4000788c0ff */
[----:B------:R-:W-:Y:S02]  /*4960*/  ISETP.NE.AND P0, PT, R19, 0x2, PT ;  /* 0x000000021300780c */ /* 0x000fe40003f05270 */
[----:B------:R-:W-:Y:S02]  /*4970*/  SHF.R.U32.HI R19, RZ, 0x1b, R7 ;  /* 0x0000001bff137819 */ /* 0x000fe40000011607 */
[----:B------:R-:W-:Y:S02]  /*4980*/  ISETP.NE.U32.AND P5, PT, R17, 0x1, PT ;  /* 0x000000011100780c */ /* 0x000fe40003fa5070 */
[----:B------:R-:W-:Y:S02]  /*4990*/  LOP3.LUT R19, R19, 0x1, RZ, 0xc0, !PT ;  /* 0x0000000113137812 */ /* 0x000fe400078ec0ff */
[----:B------:R-:W-:-:S02]  /*49a0*/  SEL R17, RZ, 0xffffffff, P1 ;  /* 0xffffffffff117807 */ /* 0x000fc40000800000 */
[----:B------:R-:W-:Y:S01]  /*49b0*/  @P6 SEL R17, RZ, 0xffffffff, P2 ;  /* 0xffffffffff116807 */ /* 0x000fe20001000000 */
[----:B------:R-:W-:Y:S01]  /*49c0*/  IMAD.IADD R12, R19, 0x1, R12 ;  /* 0x00000001130c7824 */ /* 0x000fe200078e020c */
[----:B------:R-:W-:Y:S02]  /*49d0*/  @P4 SEL R18, RZ, 0xffffffff, P0 ;  /* 0xffffffffff124807 */ /* 0x000fe40000000000 */
[----:B------:R-:W-:Y:S02]  /*49e0*/  LOP3.LUT P4, RZ, R5, 0x2000000, RZ, 0xc0, !PT ;  /* 0x0200000005ff7812 */ /* 0x000fe4000788c0ff */
[----:B------:R-:W-:Y:S02]  /*49f0*/  ISETP.NE.U32.AND P2, PT, R2, 0x1, PT ;  /* 0x000000010200780c */ /* 0x000fe40003f45070 */
[----:B------:R-:W-:Y:S02]  /*4a00*/  SHF.R.U32.HI R2, RZ, 0x1c, R3 ;  /* 0x0000001cff027819 */ /* 0x000fe40000011603 */
[----:B------:R-:W-:-:S02]  /*4a10*/  LOP3.LUT R6, R6, 0x1, RZ, 0xc0, !PT ;  /* 0x0000000106067812 */ /* 0x000fc400078ec0ff */
[C---:B------:R-:W-:Y:S02]  /*4a20*/  ISETP.NE.AND P1, PT, R22.reuse, 0x3, PT ;  /* 0x000000031600780c */ /* 0x040fe40003f25270 */
[----:B------:R-:W-:Y:S02]  /*4a30*/  LOP3.LUT R22, R22, 0xfffffffe, RZ, 0xc0, !PT ;  /* 0xfffffffe16167812 */ /* 0x000fe400078ec0ff */
[----:B------:R-:W-:Y:S02]  /*4a40*/  LOP3.LUT R2, R2, 0x1, RZ, 0xc0, !PT ;  /* 0x0000000102027812 */ /* 0x000fe400078ec0ff */
[----:B------:R-:W-:Y:S02]  /*4a50*/  IADD3 R21, PT, PT, R21, R19, R24 ;  /* 0x0000001315157210 */ /* 0x000fe40007ffe018 */
[----:B------:R-:W-:Y:S02]  /*4a60*/  ISETP.NE.U32.AND P0, PT, R6, 0x1, PT ;  /* 0x000000010600780c */ /* 0x000fe40003f05070 */
[----:B------:R-:W-:-:S02]  /*4a70*/  SEL R6, RZ, 0xffffffff, P1 ;  /* 0xffffffffff067807 */ /* 0x000fc40000800000 */
[----:B------:R-:W-:Y:S02]  /*4a80*/  ISETP.NE.AND P6, PT, R22, 0x2, PT ;  /* 0x000000021600780c */ /* 0x000fe40003fc5270 */
[C---:B------:R-:W-:Y:S02]  /*4a90*/  ISETP.NE.AND P1, PT, R12.reuse, 0x3, PT ;  /* 0x000000030c00780c */ /* 0x040fe40003f25270 */
[----:B------:R-:W-:Y:S02]  /*4aa0*/  LOP3.LUT R12, R12, 0xfffffffe, RZ, 0xc0, !PT ;  /* 0xfffffffe0c0c7812 */ /* 0x000fe400078ec0ff */
[----:B------:R-:W-:Y:S02]  /*4ab0*/  IADD3 R21, PT, PT, R11, R21, R2 ;  /* 0x000000150b157210 */ /* 0x000fe40007ffe002 */
[----:B------:R-:W-:Y:S02]  /*4ac0*/  LOP3.LUT R15, R15, 0x1, RZ, 0xc0, !PT ;  /* 0x000000010f0f7812 */ /* 0x000fe400078ec0ff */
[----:B------:R-:W-:-:S02]  /*4ad0*/  SHF.R.U32.HI R22, RZ, 0x1c, R5 ;  /* 0x0000001cff167819 */ /* 0x000fc40000011605 */
[----:B------:R-:W-:Y:S02]  /*4ae0*/  SHF.R.U32.HI R11, RZ, 0x1c, R7 ;  /* 0x0000001cff0b7819 */ /* 0x000fe40000011607 */
[----:B------:R-:W-:Y:S02]  /*4af0*/  @P4 SEL R6, RZ, 0xffffffff, P6 ;  /* 0xffffffffff064807 */ /* 0x000fe40003000000 */
[----:B------:R-:W-:Y:S02]  /*4b00*/  ISETP.NE.AND P6, PT, R12, 0x2, PT ;  /* 0x000000020c00780c */ /* 0x000fe40003fc5270 */
[----:B------:R-:W-:Y:S02]  /*4b10*/  ISETP.NE.U32.AND P4, PT, R15, 0x1, PT ;  /* 0x000000010f00780c */ /* 0x000fe40003f85070 */
[----:B------:R-:W-:Y:S02]  /*4b20*/  SEL R12, RZ, 0xffffffff, P1 ;  /* 0xffffffffff0c7807 */ /* 0x000fe40000800000 */
[----:B------:R-:W-:-:S02]  /*4b30*/  LOP3.LUT R22, R22, 0x1, RZ, 0xc0, !PT ;  /* 0x0000000116167812 */ /* 0x000fc400078ec0ff */
[----:B------:R-:W-:Y:S02]  /*4b40*/  LOP3.LUT R11, R11, 0x1, RZ, 0xc0, !PT ;  /* 0x000000010b0b7812 */ /* 0x000fe400078ec0ff */
[----:B------:R-:W-:Y:S02]  /*4b50*/  SHF.R.U32.HI R15, RZ, 0x1d, R3 ;  /* 0x0000001dff0f7819 */ /* 0x000fe40000011603 */
[----:B------:R-:W-:Y:S02]  /*4b60*/  LOP3.LUT P1, RZ, R5, 0x4000000, RZ, 0xc0, !PT ;  /* 0x0400000005ff7812 */ /* 0x000fe4000782c0ff */
[----:B------:R-:W-:Y:S02]  /*4b70*/  IADD3 R26, PT, PT, R23, R21, R22 ;  /* 0x00000015171a7210 */ /* 0x000fe40007ffe016 */
[----:B------:R-:W-:Y:S02]  /*4b80*/  LOP3.LUT R15, R15, 0x1, RZ, 0xc0, !PT ;  /* 0x000000010f0f7812 */ /* 0x000fe400078ec0ff */
[----:B------:R-:W-:Y:S01]  /*4b90*/  IADD3 R24, PT, PT, R24, R11, R2 ;  /* 0x0000000b18187210 */ /* 0x000fe20007ffe002 */
[----:B------:R-:W-:Y:S01]  /*4ba0*/  IMAD.IADD R26, R11, 0x1, R26 ;  /* 0x000000010b1a7824 */ /* 0x000fe200078e021a */
[----:B------:R-:W-:-:S02]  /*4bb0*/  SHF.R.U32.HI R23, RZ, 0x1d, R7 ;  /* 0x0000001dff177819 */ /* 0x000fc40000011607 */
[----:B------:R-:W-:Y:S02]  /*4bc0*/  IADD3 R24, PT, PT, R4, R24, R15 ;  /* 0x0000001804187210 */ /* 0x000fe40007ffe00f */
[----:B------:R-:W-:Y:S02]  /*4bd0*/  SHF.R.U32.HI R4, RZ, 0x1d, R5 ;  /* 0x0000001dff047819 */ /* 0x000fe40000011605 */
[----:B------:R-:W-:Y:S02]  /*4be0*/  @P1 SEL R12, RZ, 0xffffffff, P6 ;  /* 0xffffffffff0c1807 */ /* 0x000fe40003000000 */
[----:B------:R-:W-:Y:S02]  /*4bf0*/  LOP3.LUT R4, R4, 0x1, RZ, 0xc0, !PT ;  /* 0x0000000104047812 */ /* 0x000fe400078ec0ff */
[----:B------:R-:W-:Y:S02]  /*4c00*/  ISETP.NE.AND P6, PT, R26, 0x3, PT ;  /* 0x000000031a00780c */ /* 0x000fe40003fc5270 */
[----:B------:R-:W-:-:S02]  /*4c10*/  IADD3 R24, PT, PT, R19, R24, R4 ;  /* 0x0000001813187210 */ /* 0x000fc40007ffe004 */
[----:B------:R-:W-:Y:S02]  /*4c20*/  SEL R19, RZ, 0xffffffff, P6 ;  /* 0xffffffffff137807 */ /* 0x000fe40003000000 */
[----:B------:R-:W-:Y:S02]  /*4c30*/  LOP3.LUT P6, RZ, R5, 0x8000000, RZ, 0xc0, !PT ;  /* 0x0800000005ff7812 */ /* 0x000fe400078cc0ff */
[----:B------:R-:W-:Y:S02]  /*4c40*/  LOP3.LUT R23, R23, 0x1, RZ, 0xc0, !PT ;  /* 0x0000000117177812 */ /* 0x000fe400078ec0ff */
[----:B------:R-:W-:Y:S02]  /*4c50*/  LOP3.LUT R26, R26, 0xfffffffe, RZ, 0xc0, !PT ;  /* 0xfffffffe1a1a7812 */ /* 0x000fe400078ec0ff */
[----:B------:R-:W-:Y:S01]  /*4c60*/  LOP3.LUT R17, R17, 0x1, RZ, 0xc0, !PT ;  /* 0x0000000111117812 */ /* 0x000fe200078ec0ff */
[----:B------:R-:W-:Y:S01]  /*4c70*/  IMAD.IADD R24, R23, 0x1, R24 ;  /* 0x0000000117187824 */ /* 0x000fe200078e0218 */
[----:B------:R-:W-:-:S02]  /*4c80*/  ISETP.NE.AND P1, PT, R26, 0x2, PT ;  /* 0x000000021a00780c */ /* 0x000fc40003f25270 */
[----:B------:R-:W-:Y:S02]  /*4c90*/  LOP3.LUT R18, R18, 0x1, RZ, 0xc0, !PT ;  /* 0x0000000112127812 */ /* 0x000fe400078ec0ff */
[C---:B------:R-:W-:Y:S02]  /*4ca0*/  LOP3.LUT R21, R24.reuse, 0xfffffffe, RZ, 0xc0, !PT ;  /* 0xfffffffe18157812 */ /* 0x040fe400078ec0ff */
[----:B------:R-:W-:Y:S02]  /*4cb0*/  @P6 SEL R19, RZ, 0xffffffff, P1 ;  /* 0xffffffffff136807 */ /* 0x000fe40000800000 */
[----:B------:R-:W-:Y:S02]  /*4cc0*/  ISETP.NE.AND P1, PT, R21, 0x2, PT ;  /* 0x000000021500780c */ /* 0x000fe40003f25270 */
[----:B------:R-:W-:Y:S02]  /*4cd0*/  SHF.R.U32.HI R21, RZ, 0x1e, R3 ;  /* 0x0000001eff157819 */ /* 0x000fe40000011603 */
[----:B------:R-:W-:-:S02]  /*4ce0*/  ISETP.NE.AND P6, PT, R24, 0x3, PT ;  /* 0x000000031800780c */ /* 0x000fc40003fc5270 */
[----:B------:R-:W-:Y:S02]  /*4cf0*/  LOP3.LUT R21, R21, 0x1, RZ, 0xc0, !PT ;  /* 0x0000000115157812 */ /* 0x000fe400078ec0ff */
[----:B------:R-:W-:Y:S02]  /*4d00*/  IADD3 R24, PT, PT, R2, R23, R15 ;  /* 0x0000001702187210 */ /* 0x000fe40007ffe00f */
[----:B------:R-:W-:Y:S02]  /*4d10*/  SHF.R.U32.HI R2, RZ, 0x1f, R3 ;  /* 0x0000001fff027819 */ /* 0x000fe40000011603 */
[----:B------:R-:W-:Y:S02]  /*4d20*/  IADD3 R24, PT, PT, R22, R24, R21 ;  /* 0x0000001816187210 */ /* 0x000fe40007ffe015 */
[----:B------:R-:W-:Y:S02]  /*4d30*/  SHF.R.U32.HI R22, RZ, 0x1e, R7 ;  /* 0x0000001eff167819 */ /* 0x000fe40000011607 */
[----:B------:R-:W-:-:S02]  /*4d40*/  SEL R3, RZ, 0xffffffff, P6 ;  /* 0xffffffffff037807 */ /* 0x000fc40003000000 */
[----:B------:R-:W-:Y:S02]  /*4d50*/  LOP3.LUT R22, R22, 0x1, RZ, 0xc0, !PT ;  /* 0x0000000116167812 */ /* 0x000fe400078ec0ff */
[----:B------:R-:W-:Y:S02]  /*4d60*/  LOP3.LUT P6, RZ, R5, 0x10000000, RZ, 0xc0, !PT ;  /* 0x1000000005ff7812 */ /* 0x000fe400078cc0ff */
[----:B------:R-:W-:Y:S02]  /*4d70*/  IADD3 R15, PT, PT, R15, R22, R21 ;  /* 0x000000160f0f7210 */ /* 0x000fe40007ffe015 */
[----:B------:R-:W-:Y:S02]  /*4d80*/  LOP3.LUT R6, R6, 0x1, RZ, 0xc0, !PT ;  /* 0x0000000106067812 */ /* 0x000fe400078ec0ff */
[----:B------:R-:W-:Y:S02]  /*4d90*/  IADD3 R4, PT, PT, R4, R15, R2 ;  /* 0x0000000f04047210 */ /* 0x000fe40007ffe002 */
[----:B------:R-:W-:-:S02]  /*4da0*/  SHF.R.U32.HI R15, RZ, 0x1f, R5 ;  /* 0x0000001fff0f7819 */ /* 0x000fc40000011605 */
[----:B------:R-:W-:Y:S02]  /*4db0*/  LOP3.LUT R12, R12, 0x1, RZ, 0xc0, !PT ;  /* 0x000000010c0c7812 */ /* 0x000fe400078ec0ff */
[----:B------:R-:W-:Y:S02]  /*4dc0*/  IADD3 R4, PT, PT, R23, R4, R15 ;  /* 0x0000000417047210 */ /* 0x000fe40007ffe00f */
[----:B------:R-:W-:Y:S02]  /*4dd0*/  SHF.R.U32.HI R15, RZ, 0x1f, R7 ;  /* 0x0000001fff0f7819 */ /* 0x000fe40000011607 */
[----:B------:R-:W-:Y:S02]  /*4de0*/  @P6 SEL R3, RZ, 0xffffffff, P1 ;  /* 0xffffffffff036807 */ /* 0x000fe40000800000 */
[----:B------:R-:W-:Y:S01]  /*4df0*/  LOP3.LUT P1, RZ, R5, 0x40000000, RZ, 0xc0, !PT ;  /* 0x4000000005ff7812 */ /* 0x000fe2000782c0ff */
[----:B------:R-:W-:Y:S01]  /*4e00*/  IMAD.IADD R4, R4, 0x1, R15 ;  /* 0x0000000104047824 */ /* 0x000fe200078e020f */
[----:B------:R-:W-:-:S02]  /*4e10*/  SHF.R.U32.HI R23, RZ, 0x1e, R5 ;  /* 0x0000001eff177819 */ /* 0x000fc40000011605 */
[----:B------:R-:W-:Y:S02]  /*4e20*/  IADD3 R2, PT, PT, R21, R15, R2 ;  /* 0x0000000f15027210 */ /* 0x000fe40007ffe002 */
[C---:B------:R-:W-:Y:S02]  /*4e30*/  ISETP.NE.AND P6, PT, R4.reuse, 0x3, PT ;  /* 0x000000030400780c */ /* 0x040fe40003fc5270 */
[----:B------:R-:W-:Y:S02]  /*4e40*/  LOP3.LUT R23, R23, 0x1, RZ, 0xc0, !PT ;  /* 0x0000000117177812 */ /* 0x000fe400078ec0ff */
[----:B------:R-:W-:Y:S02]  /*4e50*/  LOP3.LUT R4, R4, 0xfffffffe, RZ, 0xc0, !PT ;  /* 0xfffffffe04047812 */ /* 0x000fe400078ec0ff */
[----:B------:R-:W-:Y:S02]  /*4e60*/  SEL R7, RZ, 0xffffffff, P6 ;  /* 0xffffffffff077807 */ /* 0x000fe40003000000 */
[----:B------:R-:W-:-:S02]  /*4e70*/  IADD3 R11, PT, PT, R11, R24, R23 ;  /* 0x000000180b0b7210 */ /* 0x000fc40007ffe017 */
[----:B------:R-:W-:Y:S02]  /*4e80*/  ISETP.NE.AND P6, PT, R4, 0x2, PT ;  /* 0x000000020400780c */ /* 0x000fe40003fc5270 */
[----:B------:R-:W-:Y:S01]  /*4e90*/  IADD3 R23, PT, PT, R23, R2, R0 ;  /* 0x0000000217177210 */ /* 0x000fe20007ffe000 */
[----:B------:R-:W-:Y:S01]  /*4ea0*/  IMAD.IADD R11, R22, 0x1, R11 ;  /* 0x00000001160b7824 */ /* 0x000fe200078e020b */
[----:B------:R-:W-:Y:S02]  /*4eb0*/  @P1 SEL R7, RZ, 0xffffffff, P6 ;  /* 0xffffffffff071807 */ /* 0x000fe40003000000 */
[----:B------:R-:W-:Y:S02]  /*4ec0*/  LOP3.LUT P1, RZ, R5, 0x20000000, RZ, 0xc0, !PT ;  /* 0x2000000005ff7812 */ /* 0x000fe4000782c0ff */
[C---:B------:R-:W-:Y:S02]  /*4ed0*/  ISETP.NE.AND P6, PT, R11.reuse, 0x3, PT ;  /* 0x000000030b00780c */ /* 0x040fe40003fc5270 */
[----:B------:R-:W-:-:S02]  /*4ee0*/  LOP3.LUT R11, R11, 0xfffffffe, RZ, 0xc0, !PT ;  /* 0xfffffffe0b0b7812 */ /* 0x000fc400078ec0ff */
[----:B------:R-:W-:Y:S02]  /*4ef0*/  SEL R4, RZ, 0xffffffff, P6 ;  /* 0xffffffffff047807 */ /* 0x000fe40003000000 */
[----:B------:R-:W-:Y:S02]  /*4f00*/  ISETP.NE.AND P6, PT, R11, 0x2, PT ;  /* 0x000000020b00780c */ /* 0x000fe40003fc5270 */
[----:B------:R-:W-:Y:S02]  /*4f10*/  IADD3 R10, PT, PT, R22, R23, R10 ;  /* 0x00000017160a7210 */ /* 0x000fe40007ffe00a */
[----:B------:R-:W-:Y:S02]  /*4f20*/  SEL R2, RZ, 0x2000000, P3 ;  /* 0x02000000ff027807 */ /* 0x000fe40001800000 */
[----:B------:R-:W-:Y:S01]  /*4f30*/  @P1 SEL R4, RZ, 0xffffffff, P6 ;  /* 0xffffffffff041807 */ /* 0x000fe20003000000 */
[----:B------:R-:W-:Y:S01]  /*4f40*/  IMAD.IADD R9, R10, 0x1, R9 ;  /* 0x000000010a097824 */ /* 0x000fe200078e0209 */
[----:B------:R-:W-:-:S02]  /*4f50*/  SEL R11, RZ, 0x4000000, P5 ;  /* 0x04000000ff0b7807 */ /* 0x000fc40002800000 */
[----:B------:R-:W-:Y:S02]  /*4f60*/  ISETP.NE.U32.AND P1, PT, R17, 0x1, PT ;  /* 0x000000011100780c */ /* 0x000fe40003f25070 */
[----:B------:R-:W-:Y:S02]  /*4f70*/  ISETP.NE.U32.AND P6, PT, R18, 0x1, PT ;  /* 0x000000011200780c */ /* 0x000fe40003fc5070 */
[----:B------:R-:W-:Y:S02]  /*4f80*/  ISETP.NE.U32.AND P3, PT, R6, 0x1, PT ;  /* 0x000000010600780c */ /* 0x000fe40003f65070 */
[----:B------:R-:W-:Y:S02]  /*4f90*/  LOP3.LUT R10, R11, R2, R14, 0xfe, !PT ;  /* 0x000000020b0a7212 */ /* 0x000fe400078efe0e */
[----:B------:R-:W-:Y:S02]  /*4fa0*/  SEL R6, RZ, 0x800000, P1 ;  /* 0x00800000ff067807 */ /* 0x000fe40000800000 */
[----:B------:R-:W-:-:S02]  /*4fb0*/  SEL R2, RZ, 0x1000000, P6 ;  /* 0x01000000ff027807 */ /* 0x000fc40003000000 */
[----:B------:R-:W-:Y:S02]  /*4fc0*/  ISETP.NE.U32.AND P5, PT, R12, 0x1, PT ;  /* 0x000000010c00780c */ /* 0x000fe40003fa5070 */
[----:B------:R-:W-:Y:S02]  /*4fd0*/  SEL R0, RZ, 0x8000000, P2 ;  /* 0x08000000ff007807 */ /* 0x000fe40001000000 */
[----:B------:R-:W-:Y:S02]  /*4fe0*/  LOP3.LUT R3, R3, 0x1, RZ, 0xc0, !PT ;  /* 0x0000000103037812 */ /* 0x000fe400078ec0ff */
[----:B------:R-:W-:Y:S02]  /*4ff0*/  ISETP.GE.AND P2, PT, R5, RZ, PT ;  /* 0x000000ff0500720c */ /* 0x000fe40003f46270 */
[----:B------:R-:W-:Y:S02]  /*5000*/  LOP3.LUT R13, R2, R6, R13, 0xfe, !PT ;  /* 0x00000006020d7212 */ /* 0x000fe400078efe0d */
[----:B------:R-:W-:-:S02]  /*5010*/  SEL R6, RZ, 0x4000000, P5 ;  /* 0x04000000ff067807 */ /* 0x000fc40002800000 */
[----:B------:R-:W-:Y:S02]  /*5020*/  ISETP.NE.AND P1, PT, R9, 0x3, PT ;  /* 0x000000030900780c */ /* 0x000fe40003f25270 */
[----:B------:R-:W-:Y:S02]  /*5030*/  ISETP.NE.U32.AND P5, PT, R3, 0x1, PT ;  /* 0x000000010300780c */ /* 0x000fe40003fa5070 */
[----:B------:R-:W-:Y:S01]  /*5040*/  LOP3.LUT R19, R19, 0x1, RZ, 0xc0, !PT ;  /* 0x0000000113137812 */ /* 0x000fe200078ec0ff */
[----:B------:R-:W0:Y:S01]  /*5050*/  LDC.64 R2, c[0x0][0x388] ;  /* 0x0000e200ff027b82 */ /* 0x000e220000000a00 */
[----:B------:R-:W-:Y:S02]  /*5060*/  LOP3.LUT R9, R9, 0xfffffffe, RZ, 0xc0, !PT ;  /* 0xfffffffe09097812 */ /* 0x000fe400078ec0ff */
[----:B------:R-:W-:Y:S02]  /*5070*/  SEL R5, RZ, 0x2000000, P3 ;  /* 0x02000000ff057807 */ /* 0x000fe40001800000 */
[----:B------:R-:W-:-:S02]  /*5080*/  LOP3.LUT R7, R7, 0x1, RZ, 0xc0, !PT ;  /* 0x0000000107077812 */ /* 0x000fc400078ec0ff */
[----:B------:R-:W-:Y:S02]  /*5090*/  ISETP.NE.U32.AND P6, PT, R19, 0x1, PT ;  /* 0x000000011300780c */ /* 0x000fe40003fc5070 */
[----:B------:R-:W-:Y:S02]  /*50a0*/  ISETP.NE.AND P3, PT, R9, 0x2, PT ;  /* 0x000000020900780c */ /* 0x000fe40003f65270 */
[----:B------:R-:W-:Y:S02]  /*50b0*/  LOP3.LUT R4, R4, 0x1, RZ, 0xc0, !PT ;  /* 0x0000000104047812 */ /* 0x000fe400078ec0ff */
[----:B------:R-:W-:Y:S02]  /*50c0*/  SEL R9, RZ, 0x10000000, P0 ;  /* 0x10000000ff097807 */ /* 0x000fe40000000000 */
[----:B------:R-:W-:Y:S02]  /*50d0*/  LOP3.LUT R6, R6, R5, R13, 0xfe, !PT ;  /* 0x0000000506067212 */ /* 0x000fe400078efe0d */
[----:B------:R-:W-:-:S02]  /*50e0*/  ISETP.NE.U32.AND P0, PT, R7, 0x1, PT ;  /* 0x000000010700780c */ /* 0x000fc40003f05070 */
[----:B------:R-:W-:Y:S02]  /*50f0*/  SEL R5, RZ, 0xffffffff, P1 ;  /* 0xffffffffff057807 */ /* 0x000fe40000800000 */
[----:B------:R-:W-:Y:S02]  /*5100*/  LOP3.LUT R20, R20, 0x1, RZ, 0xc0, !PT ;  /* 0x0000000114147812 */ /* 0x000fe400078ec0ff */
[----:B------:R-:W-:Y:S01]  /*5110*/  SEL R7, RZ, 0x8000000, P6 ;  /* 0x08000000ff077807 */ /* 0x000fe20003000000 */
[----:B0-----:R-:W-:Y:S01]  /*5120*/  IMAD.WIDE R2, R8, 0x8, R2 ;  /* 0x0000000808027825 */ /* 0x001fe200078e0202 */
[----:B------:R-:W-:Y:S02]  /*5130*/  @!P2 SEL R5, RZ, 0xffffffff, P3 ;  /* 0xffffffffff05a807 */ /* 0x000fe40001800000 */
[----:B------:R-:W-:Y:S02]  /*5140*/  ISETP.NE.U32.AND P6, PT, R4, 0x1, PT ;  /* 0x000000010400780c */ /* 0x000fe40003fc5070 */
[----:B------:R-:W-:-:S02]  /*5150*/  SEL R4, RZ, 0x10000000, P5 ;  /* 0x10000000ff047807 */ /* 0x000fc40002800000 */
[----:B------:R-:W-:Y:S02]  /*5160*/  ISETP.NE.U32.AND P1, PT, R20, 0x1, PT ;  /* 0x000000011400780c */ /* 0x000fe40003f25070 */
[----:B------:R-:W-:Y:S02]  /*5170*/  LOP3.LUT R16, R16, 0x1, RZ, 0xc0, !PT ;  /* 0x0000000110107812 */ /* 0x000fe400078ec0ff */
[----:B------:R-:W-:Y:S02]  /*5180*/  LOP3.LUT R5, R5, 0x1, RZ, 0xc0, !PT ;  /* 0x0000000105057812 */ /* 0x000fe400078ec0ff */
[----:B------:R-:W-:Y:S02]  /*5190*/  LOP3.LUT R10, R9, R0, R10, 0xfe, !PT ;  /* 0x00000000090a7212 */ /* 0x000fe400078efe0a */
[----:B------:R-:W-:Y:S02]  /*51a0*/  LOP3.LUT R4, R4, R7, R6, 0xfe, !PT ;  /* 0x0000000704047212 */ /* 0x000fe400078efe06 */
[----:B------:R-:W-:-:S02]  /*51b0*/  SEL R0, RZ, 0x40000000, P0 ;  /* 0x40000000ff007807 */ /* 0x000fc40000000000 */
[----:B------:R-:W-:Y:S02]  /*51c0*/  SEL R9, RZ, 0x40000000, P1 ;  /* 0x40000000ff097807 */ /* 0x000fe40000800000 */
[----:B------:R-:W-:Y:S02]  /*51d0*/  SEL R7, RZ, 0x20000000, P6 ;  /* 0x20000000ff077807 */ /* 0x000fe40003000000 */
[----:B------:R-:W-:Y:S02]  /*51e0*/  SEL R6, RZ, 0x20000000, P4 ;  /* 0x20000000ff067807 */ /* 0x000fe40002000000 */
[----:B------:R-:W-:Y:S02]  /*51f0*/  ISETP.NE.U32.AND P0, PT, R16, 0x1, PT ;  /* 0x000000011000780c */ /* 0x000fe40003f05070 */
[----:B------:R-:W-:Y:S02]  /*5200*/  ISETP.NE.U32.AND P1, PT, R5, 0x1, PT ;  /* 0x000000010500780c */ /* 0x000fe40003f25070 */
[----:B------:R-:W-:-:S02]  /*5210*/  LOP3.LUT R5, R0, R7, R4, 0xfe, !PT ;  /* 0x0000000700057212 */ /* 0x000fc400078efe04 */
[----:B------:R-:W-:Y:S02]  /*5220*/  LOP3.LUT R9, R9, R6, R10, 0xfe, !PT ;  /* 0x0000000609097212 */ /* 0x000fe400078efe0a */
[----:B------:R-:W-:Y:S02]  /*5230*/  SEL R4, RZ, 0x80000000, P0 ;  /* 0x80000000ff047807 */ /* 0x000fe40000000000 */
[----:B------:R-:W-:Y:S02]  /*5240*/  SEL R0, RZ, 0x80000000, P1 ;  /* 0x80000000ff007807 */ /* 0x000fe40000800000 */
[----:B------:R-:W-:Y:S02]  /*5250*/  LOP3.LUT R4, R4, R9, RZ, 0xfc, !PT ;  /* 0x0000000904047212 */ /* 0x000fe400078efcff */
[----:B------:R-:W-:-:S05]  /*5260*/  LOP3.LUT R5, R0, R5, RZ, 0xfc, !PT ;  /* 0x0000000500057212 */ /* 0x000fca00078efcff */
[----:B------:R-:W-:Y:S01]  /*5270*/  STG.E.64 desc[UR4][R2.64], R4 ;  /* 0x0000000402007986 */ /* 0x000fe2000c101b04 */
[----:B------:R-:W-:Y:S05]  /*5280*/  EXIT ;  /* 0x000000000000794d */ /* 0x000fea0003800000 */
.L_x_4:
[----:B------:R-:W-:-:S00]  /*5290*/  BRA `(.L_x_4) ;  /* 0xfffffffc00fc7947 */ /* 0x000fc0000383ffff */
[----:B------:R-:W-:-:S00]  /*52a0*/  NOP ;  /* 0x0000000000007918 */ /* 0x000fc00000000000 */
        /* <DEDUP_REMOVED lines=13> */
.L_x_5:


//--------------------- .nv.shared.reserved.0     --------------------------
	.section	.nv.shared.reserved.0,"aw",@nobits
	.weak		__nv_reservedSMEM_offset_0_alias
	.size		__nv_reservedSMEM_offset_0_alias, 0, 64
	.other		__nv_reservedSMEM_offset_0_alias,@"STO_CUDA_RESERVED_SHARED STV_DEFAULT"
__nv_reservedSMEM_offset_0_alias:
	.zero		0
	.zero		64


//--------------------- .nv.constant0._Z19game_of_life_kernelPKmPmi --------------------------
	.section	.nv.constant0._Z19game_of_life_kernelPKmPmi,"a",@progbits
	.sectionflags	@""
	.align	4
.nv.constant0._Z19game_of_life_kernelPKmPmi:
	.zero		916


//--------------------- SYMBOLS --------------------------

	.type		.nv.reservedSmem.offset0,@object
	.size		.nv.reservedSmem.offset0,0x4
